//
// Generated by NVIDIA NVVM Compiler
//
// Compiler Build ID: CL-36424714
// Cuda compilation tools, release 13.0, V13.0.88
// Based on NVVM 20.0.0
//

.version 9.0
.target sm_100
.address_size 64

	// .globl	_Z8fastwavePdS_S_S_iii

.visible .entry _Z8fastwavePdS_S_S_iii(
	.param .u64 .ptr .align 1 _Z8fastwavePdS_S_S_iii_param_0,
	.param .u64 .ptr .align 1 _Z8fastwavePdS_S_S_iii_param_1,
	.param .u64 .ptr .align 1 _Z8fastwavePdS_S_S_iii_param_2,
	.param .u64 .ptr .align 1 _Z8fastwavePdS_S_S_iii_param_3,
	.param .u32 _Z8fastwavePdS_S_S_iii_param_4,
	.param .u32 _Z8fastwavePdS_S_S_iii_param_5,
	.param .u32 _Z8fastwavePdS_S_S_iii_param_6
)
{
	.reg .pred 	%p<339>;
	.reg .b32 	%r<67>;
	.reg .b64 	%rd<640>;
	.reg .b64 	%fd<1217>;

	ld.param.u64 	%rd43, [_Z8fastwavePdS_S_S_iii_param_0];
	ld.param.u64 	%rd44, [_Z8fastwavePdS_S_S_iii_param_1];
	ld.param.u64 	%rd45, [_Z8fastwavePdS_S_S_iii_param_2];
	ld.param.u64 	%rd46, [_Z8fastwavePdS_S_S_iii_param_3];
	ld.param.u32 	%r20, [_Z8fastwavePdS_S_S_iii_param_4];
	ld.param.u32 	%r21, [_Z8fastwavePdS_S_S_iii_param_5];
	ld.param.u32 	%r22, [_Z8fastwavePdS_S_S_iii_param_6];
	cvta.to.global.u64 	%rd47, %rd43;
	cvta.to.global.u64 	%rd48, %rd46;
	cvta.to.global.u64 	%rd49, %rd45;
	cvta.to.global.u64 	%rd50, %rd44;
	mov.u32 	%r23, %ctaid.x;
	mov.u32 	%r24, %ntid.x;
	shl.b32 	%r25, %r24, 2;
	mul.lo.s32 	%r26, %r25, %r23;
	mov.u32 	%r27, %tid.x;
	add.s32 	%r2, %r26, %r27;
	mov.u32 	%r29, %ctaid.y;
	mov.u32 	%r3, %ntid.y;
	shl.b32 	%r30, %r3, 2;
	mul.lo.s32 	%r4, %r30, %r29;
	mov.u32 	%r31, %tid.y;
	add.s32 	%r32, %r4, %r31;
	mov.u32 	%r33, %ctaid.z;
	mov.u32 	%r6, %ntid.z;
	shl.b32 	%r34, %r6, 2;
	mul.lo.s32 	%r7, %r34, %r33;
	mov.u32 	%r35, %tid.z;
	add.s32 	%r8, %r7, %r35;
	add.s32 	%r36, %r34, %r7;
	add.s32 	%r37, %r36, -1;
	add.s32 	%r38, %r20, -2;
	min.u32 	%r9, %r37, %r38;
	add.s32 	%r39, %r30, %r4;
	add.s32 	%r40, %r39, -1;
	add.s32 	%r41, %r21, -2;
	min.u32 	%r42, %r40, %r41;
	add.s32 	%r43, %r26, %r25;
	add.s32 	%r44, %r43, -1;
	add.s32 	%r45, %r22, -1;
	setp.lt.u32 	%p20, %r44, %r45;
	selp.b32 	%r46, %r43, %r22, %p20;
	add.s32 	%r11, %r46, -1;
	add.s32 	%r12, %r2, %r24;
	add.s32 	%r13, %r12, %r24;
	add.s32 	%r14, %r13, %r24;
	add.s32 	%r15, %r32, %r3;
	add.s32 	%r16, %r15, %r3;
	add.s32 	%r17, %r8, %r6;
	setp.gt.u32 	%p21, %r8, %r9;
	mul.wide.u32 	%rd51, %r8, 131072;
	add.s64 	%rd1, %rd50, %rd51;
	add.s64 	%rd2, %rd49, %rd51;
	add.s64 	%rd3, %rd48, %rd51;
	add.s64 	%rd4, %rd47, %rd51;
	setp.gt.u32 	%p22, %r32, %r42;
	setp.lt.s32 	%p23, %r2, %r26;
	or.pred  	%p1, %p21, %p22;
	or.pred  	%p24, %p1, %p23;
	setp.gt.u32 	%p25, %r2, %r11;
	or.pred  	%p26, %p24, %p25;
	@%p26 bra 	$L__BB0_2;
	mul.wide.u32 	%rd52, %r32, 1024;
	add.s64 	%rd53, %rd1, %rd52;
	mul.wide.u32 	%rd54, %r2, 8;
	add.s64 	%rd55, %rd53, %rd54;
	ld.global.nc.f64 	%fd1, [%rd55+1024];
	ld.global.nc.f64 	%fd2, [%rd55];
	sub.f64 	%fd3, %fd1, %fd2;
	add.s64 	%rd56, %rd2, %rd52;
	add.s64 	%rd57, %rd56, %rd54;
	ld.global.nc.f64 	%fd4, [%rd57+1024];
	ld.global.nc.f64 	%fd5, [%rd57];
	add.f64 	%fd6, %fd4, %fd5;
	mul.f64 	%fd7, %fd6, 0d3FE0000000000000;
	add.s64 	%rd58, %rd3, %rd52;
	add.s64 	%rd59, %rd58, %rd54;
	ld.global.nc.f64 	%fd8, [%rd59+131072];
	ld.global.nc.f64 	%fd9, [%rd59];
	add.f64 	%fd10, %fd8, %fd9;
	ld.global.nc.f64 	%fd11, [%rd59+132096];
	ld.global.nc.f64 	%fd12, [%rd59+1024];
	add.f64 	%fd13, %fd11, %fd12;
	sub.f64 	%fd14, %fd10, %fd13;
	mul.f64 	%fd15, %fd7, %fd14;
	sub.f64 	%fd16, %fd8, %fd9;
	add.f64 	%fd17, %fd16, %fd13;
	div.rn.f64 	%fd18, %fd15, %fd17;
	add.f64 	%fd19, %fd3, %fd18;
	add.s64 	%rd60, %rd4, %rd52;
	add.s64 	%rd61, %rd60, %rd54;
	st.global.f64 	[%rd61], %fd19;
$L__BB0_2:
	setp.lt.s32 	%p27, %r12, %r26;
	or.pred  	%p28, %p1, %p27;
	setp.gt.u32 	%p29, %r12, %r11;
	or.pred  	%p30, %p28, %p29;
	@%p30 bra 	$L__BB0_4;
	mul.wide.u32 	%rd62, %r32, 1024;
	add.s64 	%rd63, %rd1, %rd62;
	mul.wide.u32 	%rd64, %r12, 8;
	add.s64 	%rd65, %rd63, %rd64;
	ld.global.nc.f64 	%fd20, [%rd65+1024];
	ld.global.nc.f64 	%fd21, [%rd65];
	sub.f64 	%fd22, %fd20, %fd21;
	add.s64 	%rd66, %rd2, %rd62;
	add.s64 	%rd67, %rd66, %rd64;
	ld.global.nc.f64 	%fd23, [%rd67+1024];
	ld.global.nc.f64 	%fd24, [%rd67];
	add.f64 	%fd25, %fd23, %fd24;
	mul.f64 	%fd26, %fd25, 0d3FE0000000000000;
	add.s64 	%rd68, %rd3, %rd62;
	add.s64 	%rd69, %rd68, %rd64;
	ld.global.nc.f64 	%fd27, [%rd69+131072];
	ld.global.nc.f64 	%fd28, [%rd69];
	add.f64 	%fd29, %fd27, %fd28;
	ld.global.nc.f64 	%fd30, [%rd69+132096];
	ld.global.nc.f64 	%fd31, [%rd69+1024];
	add.f64 	%fd32, %fd30, %fd31;
	sub.f64 	%fd33, %fd29, %fd32;
	mul.f64 	%fd34, %fd26, %fd33;
	sub.f64 	%fd35, %fd27, %fd28;
	add.f64 	%fd36, %fd35, %fd32;
	div.rn.f64 	%fd37, %fd34, %fd36;
	add.f64 	%fd38, %fd22, %fd37;
	add.s64 	%rd70, %rd4, %rd62;
	add.s64 	%rd71, %rd70, %rd64;
	st.global.f64 	[%rd71], %fd38;
$L__BB0_4:
	setp.lt.s32 	%p31, %r13, %r26;
	or.pred  	%p32, %p1, %p31;
	setp.gt.u32 	%p33, %r13, %r11;
	or.pred  	%p34, %p32, %p33;
	@%p34 bra 	$L__BB0_6;
	mul.wide.u32 	%rd72, %r32, 1024;
	add.s64 	%rd73, %rd1, %rd72;
	mul.wide.u32 	%rd74, %r13, 8;
	add.s64 	%rd75, %rd73, %rd74;
	ld.global.nc.f64 	%fd39, [%rd75+1024];
	ld.global.nc.f64 	%fd40, [%rd75];
	sub.f64 	%fd41, %fd39, %fd40;
	add.s64 	%rd76, %rd2, %rd72;
	add.s64 	%rd77, %rd76, %rd74;
	ld.global.nc.f64 	%fd42, [%rd77+1024];
	ld.global.nc.f64 	%fd43, [%rd77];
	add.f64 	%fd44, %fd42, %fd43;
	mul.f64 	%fd45, %fd44, 0d3FE0000000000000;
	add.s64 	%rd78, %rd3, %rd72;
	add.s64 	%rd79, %rd78, %rd74;
	ld.global.nc.f64 	%fd46, [%rd79+131072];
	ld.global.nc.f64 	%fd47, [%rd79];
	add.f64 	%fd48, %fd46, %fd47;
	ld.global.nc.f64 	%fd49, [%rd79+132096];
	ld.global.nc.f64 	%fd50, [%rd79+1024];
	add.f64 	%fd51, %fd49, %fd50;
	sub.f64 	%fd52, %fd48, %fd51;
	mul.f64 	%fd53, %fd45, %fd52;
	sub.f64 	%fd54, %fd46, %fd47;
	add.f64 	%fd55, %fd54, %fd51;
	div.rn.f64 	%fd56, %fd53, %fd55;
	add.f64 	%fd57, %fd41, %fd56;
	add.s64 	%rd80, %rd4, %rd72;
	add.s64 	%rd81, %rd80, %rd74;
	st.global.f64 	[%rd81], %fd57;
$L__BB0_6:
	setp.lt.s32 	%p35, %r14, %r26;
	or.pred  	%p36, %p1, %p35;
	setp.gt.u32 	%p37, %r14, %r11;
	or.pred  	%p38, %p36, %p37;
	@%p38 bra 	$L__BB0_8;
	mul.wide.u32 	%rd82, %r32, 1024;
	add.s64 	%rd83, %rd1, %rd82;
	mul.wide.u32 	%rd84, %r14, 8;
	add.s64 	%rd85, %rd83, %rd84;
	ld.global.nc.f64 	%fd58, [%rd85+1024];
	ld.global.nc.f64 	%fd59, [%rd85];
	sub.f64 	%fd60, %fd58, %fd59;
	add.s64 	%rd86, %rd2, %rd82;
	add.s64 	%rd87, %rd86, %rd84;
	ld.global.nc.f64 	%fd61, [%rd87+1024];
	ld.global.nc.f64 	%fd62, [%rd87];
	add.f64 	%fd63, %fd61, %fd62;
	mul.f64 	%fd64, %fd63, 0d3FE0000000000000;
	add.s64 	%rd88, %rd3, %rd82;
	add.s64 	%rd89, %rd88, %rd84;
	ld.global.nc.f64 	%fd65, [%rd89+131072];
	ld.global.nc.f64 	%fd66, [%rd89];
	add.f64 	%fd67, %fd65, %fd66;
	ld.global.nc.f64 	%fd68, [%rd89+132096];
	ld.global.nc.f64 	%fd69, [%rd89+1024];
	add.f64 	%fd70, %fd68, %fd69;
	sub.f64 	%fd71, %fd67, %fd70;
	mul.f64 	%fd72, %fd64, %fd71;
	sub.f64 	%fd73, %fd65, %fd66;
	add.f64 	%fd74, %fd73, %fd70;
	div.rn.f64 	%fd75, %fd72, %fd74;
	add.f64 	%fd76, %fd60, %fd75;
	add.s64 	%rd90, %rd4, %rd82;
	add.s64 	%rd91, %rd90, %rd84;
	st.global.f64 	[%rd91], %fd76;
$L__BB0_8:
	setp.gt.u32 	%p39, %r2, %r11;
	setp.lt.s32 	%p40, %r2, %r26;
	setp.gt.u32 	%p41, %r8, %r9;
	setp.lt.u32 	%p42, %r15, %r4;
	setp.gt.u32 	%p43, %r15, %r42;
	mul.wide.u32 	%rd92, %r32, 1024;
	add.s64 	%rd93, %rd1, %rd92;
	mul.wide.s32 	%rd94, %r3, 1024;
	add.s64 	%rd5, %rd93, %rd94;
	add.s64 	%rd95, %rd3, %rd92;
	add.s64 	%rd6, %rd95, %rd94;
	or.pred  	%p44, %p41, %p43;
	or.pred  	%p2, %p44, %p42;
	or.pred  	%p45, %p2, %p40;
	or.pred  	%p46, %p45, %p39;
	@%p46 bra 	$L__BB0_10;
	mul.wide.u32 	%rd96, %r2, 8;
	add.s64 	%rd97, %rd5, %rd96;
	ld.global.nc.f64 	%fd77, [%rd97+1024];
	ld.global.nc.f64 	%fd78, [%rd97];
	sub.f64 	%fd79, %fd77, %fd78;
	mul.wide.u32 	%rd98, %r32, 1024;
	add.s64 	%rd99, %rd2, %rd98;
	mul.wide.s32 	%rd100, %r3, 1024;
	add.s64 	%rd101, %rd99, %rd100;
	add.s64 	%rd102, %rd101, %rd96;
	ld.global.nc.f64 	%fd80, [%rd102+1024];
	ld.global.nc.f64 	%fd81, [%rd102];
	add.f64 	%fd82, %fd80, %fd81;
	mul.f64 	%fd83, %fd82, 0d3FE0000000000000;
	add.s64 	%rd103, %rd6, %rd96;
	ld.global.nc.f64 	%fd84, [%rd103+131072];
	ld.global.nc.f64 	%fd85, [%rd103];
	add.f64 	%fd86, %fd84, %fd85;
	ld.global.nc.f64 	%fd87, [%rd103+132096];
	ld.global.nc.f64 	%fd88, [%rd103+1024];
	add.f64 	%fd89, %fd87, %fd88;
	sub.f64 	%fd90, %fd86, %fd89;
	mul.f64 	%fd91, %fd83, %fd90;
	sub.f64 	%fd92, %fd84, %fd85;
	add.f64 	%fd93, %fd92, %fd89;
	div.rn.f64 	%fd94, %fd91, %fd93;
	add.f64 	%fd95, %fd79, %fd94;
	add.s64 	%rd104, %rd4, %rd98;
	add.s64 	%rd105, %rd104, %rd100;
	add.s64 	%rd106, %rd105, %rd96;
	st.global.f64 	[%rd106], %fd95;
$L__BB0_10:
	setp.gt.u32 	%p47, %r12, %r11;
	setp.lt.s32 	%p48, %r12, %r26;
	or.pred  	%p49, %p2, %p48;
	or.pred  	%p50, %p49, %p47;
	@%p50 bra 	$L__BB0_12;
	mul.wide.u32 	%rd107, %r12, 8;
	add.s64 	%rd108, %rd5, %rd107;
	ld.global.nc.f64 	%fd96, [%rd108+1024];
	ld.global.nc.f64 	%fd97, [%rd108];
	sub.f64 	%fd98, %fd96, %fd97;
	mul.wide.u32 	%rd109, %r32, 1024;
	add.s64 	%rd110, %rd2, %rd109;
	mul.wide.s32 	%rd111, %r3, 1024;
	add.s64 	%rd112, %rd110, %rd111;
	add.s64 	%rd113, %rd112, %rd107;
	ld.global.nc.f64 	%fd99, [%rd113+1024];
	ld.global.nc.f64 	%fd100, [%rd113];
	add.f64 	%fd101, %fd99, %fd100;
	mul.f64 	%fd102, %fd101, 0d3FE0000000000000;
	add.s64 	%rd114, %rd6, %rd107;
	ld.global.nc.f64 	%fd103, [%rd114+131072];
	ld.global.nc.f64 	%fd104, [%rd114];
	add.f64 	%fd105, %fd103, %fd104;
	ld.global.nc.f64 	%fd106, [%rd114+132096];
	ld.global.nc.f64 	%fd107, [%rd114+1024];
	add.f64 	%fd108, %fd106, %fd107;
	sub.f64 	%fd109, %fd105, %fd108;
	mul.f64 	%fd110, %fd102, %fd109;
	sub.f64 	%fd111, %fd103, %fd104;
	add.f64 	%fd112, %fd111, %fd108;
	div.rn.f64 	%fd113, %fd110, %fd112;
	add.f64 	%fd114, %fd98, %fd113;
	add.s64 	%rd115, %rd4, %rd109;
	add.s64 	%rd116, %rd115, %rd111;
	add.s64 	%rd117, %rd116, %rd107;
	st.global.f64 	[%rd117], %fd114;
$L__BB0_12:
	setp.gt.u32 	%p51, %r13, %r11;
	setp.lt.s32 	%p52, %r13, %r26;
	or.pred  	%p53, %p2, %p52;
	or.pred  	%p54, %p53, %p51;
	@%p54 bra 	$L__BB0_14;
	mul.wide.u32 	%rd118, %r13, 8;
	add.s64 	%rd119, %rd5, %rd118;
	ld.global.nc.f64 	%fd115, [%rd119+1024];
	ld.global.nc.f64 	%fd116, [%rd119];
	sub.f64 	%fd117, %fd115, %fd116;
	mul.wide.u32 	%rd120, %r32, 1024;
	add.s64 	%rd121, %rd2, %rd120;
	mul.wide.s32 	%rd122, %r3, 1024;
	add.s64 	%rd123, %rd121, %rd122;
	add.s64 	%rd124, %rd123, %rd118;
	ld.global.nc.f64 	%fd118, [%rd124+1024];
	ld.global.nc.f64 	%fd119, [%rd124];
	add.f64 	%fd120, %fd118, %fd119;
	mul.f64 	%fd121, %fd120, 0d3FE0000000000000;
	add.s64 	%rd125, %rd6, %rd118;
	ld.global.nc.f64 	%fd122, [%rd125+131072];
	ld.global.nc.f64 	%fd123, [%rd125];
	add.f64 	%fd124, %fd122, %fd123;
	ld.global.nc.f64 	%fd125, [%rd125+132096];
	ld.global.nc.f64 	%fd126, [%rd125+1024];
	add.f64 	%fd127, %fd125, %fd126;
	sub.f64 	%fd128, %fd124, %fd127;
	mul.f64 	%fd129, %fd121, %fd128;
	sub.f64 	%fd130, %fd122, %fd123;
	add.f64 	%fd131, %fd130, %fd127;
	div.rn.f64 	%fd132, %fd129, %fd131;
	add.f64 	%fd133, %fd117, %fd132;
	add.s64 	%rd126, %rd4, %rd120;
	add.s64 	%rd127, %rd126, %rd122;
	add.s64 	%rd128, %rd127, %rd118;
	st.global.f64 	[%rd128], %fd133;
$L__BB0_14:
	setp.gt.u32 	%p55, %r14, %r11;
	setp.lt.s32 	%p56, %r14, %r26;
	or.pred  	%p57, %p2, %p56;
	or.pred  	%p58, %p57, %p55;
	@%p58 bra 	$L__BB0_16;
	mul.wide.u32 	%rd129, %r14, 8;
	add.s64 	%rd130, %rd5, %rd129;
	ld.global.nc.f64 	%fd134, [%rd130+1024];
	ld.global.nc.f64 	%fd135, [%rd130];
	sub.f64 	%fd136, %fd134, %fd135;
	mul.wide.u32 	%rd131, %r32, 1024;
	add.s64 	%rd132, %rd2, %rd131;
	mul.wide.s32 	%rd133, %r3, 1024;
	add.s64 	%rd134, %rd132, %rd133;
	add.s64 	%rd135, %rd134, %rd129;
	ld.global.nc.f64 	%fd137, [%rd135+1024];
	ld.global.nc.f64 	%fd138, [%rd135];
	add.f64 	%fd139, %fd137, %fd138;
	mul.f64 	%fd140, %fd139, 0d3FE0000000000000;
	add.s64 	%rd136, %rd6, %rd129;
	ld.global.nc.f64 	%fd141, [%rd136+131072];
	ld.global.nc.f64 	%fd142, [%rd136];
	add.f64 	%fd143, %fd141, %fd142;
	ld.global.nc.f64 	%fd144, [%rd136+132096];
	ld.global.nc.f64 	%fd145, [%rd136+1024];
	add.f64 	%fd146, %fd144, %fd145;
	sub.f64 	%fd147, %fd143, %fd146;
	mul.f64 	%fd148, %fd140, %fd147;
	sub.f64 	%fd149, %fd141, %fd142;
	add.f64 	%fd150, %fd149, %fd146;
	div.rn.f64 	%fd151, %fd148, %fd150;
	add.f64 	%fd152, %fd136, %fd151;
	add.s64 	%rd137, %rd4, %rd131;
	add.s64 	%rd138, %rd137, %rd133;
	add.s64 	%rd139, %rd138, %rd129;
	st.global.f64 	[%rd139], %fd152;
$L__BB0_16:
	setp.gt.u32 	%p59, %r2, %r11;
	setp.lt.s32 	%p60, %r2, %r26;
	setp.gt.u32 	%p61, %r8, %r9;
	setp.lt.u32 	%p62, %r16, %r4;
	setp.gt.u32 	%p63, %r16, %r42;
	or.pred  	%p64, %p61, %p63;
	or.pred  	%p3, %p64, %p62;
	or.pred  	%p65, %p3, %p60;
	or.pred  	%p66, %p65, %p59;
	@%p66 bra 	$L__BB0_18;
	mul.wide.u32 	%rd140, %r16, 1024;
	add.s64 	%rd141, %rd1, %rd140;
	mul.wide.u32 	%rd142, %r2, 8;
	add.s64 	%rd143, %rd141, %rd142;
	ld.global.nc.f64 	%fd153, [%rd143+1024];
	ld.global.nc.f64 	%fd154, [%rd143];
	sub.f64 	%fd155, %fd153, %fd154;
	add.s64 	%rd144, %rd2, %rd140;
	add.s64 	%rd145, %rd144, %rd142;
	ld.global.nc.f64 	%fd156, [%rd145+1024];
	ld.global.nc.f64 	%fd157, [%rd145];
	add.f64 	%fd158, %fd156, %fd157;
	mul.f64 	%fd159, %fd158, 0d3FE0000000000000;
	add.s64 	%rd146, %rd3, %rd140;
	add.s64 	%rd147, %rd146, %rd142;
	ld.global.nc.f64 	%fd160, [%rd147+131072];
	ld.global.nc.f64 	%fd161, [%rd147];
	add.f64 	%fd162, %fd160, %fd161;
	ld.global.nc.f64 	%fd163, [%rd147+132096];
	ld.global.nc.f64 	%fd164, [%rd147+1024];
	add.f64 	%fd165, %fd163, %fd164;
	sub.f64 	%fd166, %fd162, %fd165;
	mul.f64 	%fd167, %fd159, %fd166;
	sub.f64 	%fd168, %fd160, %fd161;
	add.f64 	%fd169, %fd168, %fd165;
	div.rn.f64 	%fd170, %fd167, %fd169;
	add.f64 	%fd171, %fd155, %fd170;
	add.s64 	%rd148, %rd4, %rd140;
	add.s64 	%rd149, %rd148, %rd142;
	st.global.f64 	[%rd149], %fd171;
$L__BB0_18:
	setp.gt.u32 	%p67, %r12, %r11;
	setp.lt.s32 	%p68, %r12, %r26;
	or.pred  	%p69, %p3, %p68;
	or.pred  	%p70, %p69, %p67;
	@%p70 bra 	$L__BB0_20;
	mul.wide.u32 	%rd150, %r16, 1024;
	add.s64 	%rd151, %rd1, %rd150;
	mul.wide.u32 	%rd152, %r12, 8;
	add.s64 	%rd153, %rd151, %rd152;
	ld.global.nc.f64 	%fd172, [%rd153+1024];
	ld.global.nc.f64 	%fd173, [%rd153];
	sub.f64 	%fd174, %fd172, %fd173;
	add.s64 	%rd154, %rd2, %rd150;
	add.s64 	%rd155, %rd154, %rd152;
	ld.global.nc.f64 	%fd175, [%rd155+1024];
	ld.global.nc.f64 	%fd176, [%rd155];
	add.f64 	%fd177, %fd175, %fd176;
	mul.f64 	%fd178, %fd177, 0d3FE0000000000000;
	add.s64 	%rd156, %rd3, %rd150;
	add.s64 	%rd157, %rd156, %rd152;
	ld.global.nc.f64 	%fd179, [%rd157+131072];
	ld.global.nc.f64 	%fd180, [%rd157];
	add.f64 	%fd181, %fd179, %fd180;
	ld.global.nc.f64 	%fd182, [%rd157+132096];
	ld.global.nc.f64 	%fd183, [%rd157+1024];
	add.f64 	%fd184, %fd182, %fd183;
	sub.f64 	%fd185, %fd181, %fd184;
	mul.f64 	%fd186, %fd178, %fd185;
	sub.f64 	%fd187, %fd179, %fd180;
	add.f64 	%fd188, %fd187, %fd184;
	div.rn.f64 	%fd189, %fd186, %fd188;
	add.f64 	%fd190, %fd174, %fd189;
	add.s64 	%rd158, %rd4, %rd150;
	add.s64 	%rd159, %rd158, %rd152;
	st.global.f64 	[%rd159], %fd190;
$L__BB0_20:
	setp.gt.u32 	%p71, %r13, %r11;
	setp.lt.s32 	%p72, %r13, %r26;
	or.pred  	%p73, %p3, %p72;
	or.pred  	%p74, %p73, %p71;
	@%p74 bra 	$L__BB0_22;
	mul.wide.u32 	%rd160, %r16, 1024;
	add.s64 	%rd161, %rd1, %rd160;
	mul.wide.u32 	%rd162, %r13, 8;
	add.s64 	%rd163, %rd161, %rd162;
	ld.global.nc.f64 	%fd191, [%rd163+1024];
	ld.global.nc.f64 	%fd192, [%rd163];
	sub.f64 	%fd193, %fd191, %fd192;
	add.s64 	%rd164, %rd2, %rd160;
	add.s64 	%rd165, %rd164, %rd162;
	ld.global.nc.f64 	%fd194, [%rd165+1024];
	ld.global.nc.f64 	%fd195, [%rd165];
	add.f64 	%fd196, %fd194, %fd195;
	mul.f64 	%fd197, %fd196, 0d3FE0000000000000;
	add.s64 	%rd166, %rd3, %rd160;
	add.s64 	%rd167, %rd166, %rd162;
	ld.global.nc.f64 	%fd198, [%rd167+131072];
	ld.global.nc.f64 	%fd199, [%rd167];
	add.f64 	%fd200, %fd198, %fd199;
	ld.global.nc.f64 	%fd201, [%rd167+132096];
	ld.global.nc.f64 	%fd202, [%rd167+1024];
	add.f64 	%fd203, %fd201, %fd202;
	sub.f64 	%fd204, %fd200, %fd203;
	mul.f64 	%fd205, %fd197, %fd204;
	sub.f64 	%fd206, %fd198, %fd199;
	add.f64 	%fd207, %fd206, %fd203;
	div.rn.f64 	%fd208, %fd205, %fd207;
	add.f64 	%fd209, %fd193, %fd208;
	add.s64 	%rd168, %rd4, %rd160;
	add.s64 	%rd169, %rd168, %rd162;
	st.global.f64 	[%rd169], %fd209;
$L__BB0_22:
	setp.gt.u32 	%p75, %r14, %r11;
	setp.lt.s32 	%p76, %r14, %r26;
	or.pred  	%p77, %p3, %p76;
	or.pred  	%p78, %p77, %p75;
	@%p78 bra 	$L__BB0_24;
	mul.wide.u32 	%rd170, %r16, 1024;
	add.s64 	%rd171, %rd1, %rd170;
	mul.wide.u32 	%rd172, %r14, 8;
	add.s64 	%rd173, %rd171, %rd172;
	ld.global.nc.f64 	%fd210, [%rd173+1024];
	ld.global.nc.f64 	%fd211, [%rd173];
	sub.f64 	%fd212, %fd210, %fd211;
	add.s64 	%rd174, %rd2, %rd170;
	add.s64 	%rd175, %rd174, %rd172;
	ld.global.nc.f64 	%fd213, [%rd175+1024];
	ld.global.nc.f64 	%fd214, [%rd175];
	add.f64 	%fd215, %fd213, %fd214;
	mul.f64 	%fd216, %fd215, 0d3FE0000000000000;
	add.s64 	%rd176, %rd3, %rd170;
	add.s64 	%rd177, %rd176, %rd172;
	ld.global.nc.f64 	%fd217, [%rd177+131072];
	ld.global.nc.f64 	%fd218, [%rd177];
	add.f64 	%fd219, %fd217, %fd218;
	ld.global.nc.f64 	%fd220, [%rd177+132096];
	ld.global.nc.f64 	%fd221, [%rd177+1024];
	add.f64 	%fd222, %fd220, %fd221;
	sub.f64 	%fd223, %fd219, %fd222;
	mul.f64 	%fd224, %fd216, %fd223;
	sub.f64 	%fd225, %fd217, %fd218;
	add.f64 	%fd226, %fd225, %fd222;
	div.rn.f64 	%fd227, %fd224, %fd226;
	add.f64 	%fd228, %fd212, %fd227;
	add.s64 	%rd178, %rd4, %rd170;
	add.s64 	%rd179, %rd178, %rd172;
	st.global.f64 	[%rd179], %fd228;
$L__BB0_24:
	setp.gt.u32 	%p79, %r2, %r11;
	setp.lt.s32 	%p80, %r2, %r26;
	setp.gt.u32 	%p81, %r8, %r9;
	add.s32 	%r18, %r16, %r3;
	setp.lt.u32 	%p82, %r18, %r4;
	setp.gt.u32 	%p83, %r18, %r42;
	or.pred  	%p84, %p81, %p83;
	or.pred  	%p4, %p84, %p82;
	or.pred  	%p85, %p4, %p80;
	or.pred  	%p86, %p85, %p79;
	@%p86 bra 	$L__BB0_26;
	mul.wide.u32 	%rd180, %r18, 1024;
	add.s64 	%rd181, %rd1, %rd180;
	mul.wide.u32 	%rd182, %r2, 8;
	add.s64 	%rd183, %rd181, %rd182;
	ld.global.nc.f64 	%fd229, [%rd183+1024];
	ld.global.nc.f64 	%fd230, [%rd183];
	sub.f64 	%fd231, %fd229, %fd230;
	add.s64 	%rd184, %rd2, %rd180;
	add.s64 	%rd185, %rd184, %rd182;
	ld.global.nc.f64 	%fd232, [%rd185+1024];
	ld.global.nc.f64 	%fd233, [%rd185];
	add.f64 	%fd234, %fd232, %fd233;
	mul.f64 	%fd235, %fd234, 0d3FE0000000000000;
	add.s64 	%rd186, %rd3, %rd180;
	add.s64 	%rd187, %rd186, %rd182;
	ld.global.nc.f64 	%fd236, [%rd187+131072];
	ld.global.nc.f64 	%fd237, [%rd187];
	add.f64 	%fd238, %fd236, %fd237;
	ld.global.nc.f64 	%fd239, [%rd187+132096];
	ld.global.nc.f64 	%fd240, [%rd187+1024];
	add.f64 	%fd241, %fd239, %fd240;
	sub.f64 	%fd242, %fd238, %fd241;
	mul.f64 	%fd243, %fd235, %fd242;
	sub.f64 	%fd244, %fd236, %fd237;
	add.f64 	%fd245, %fd244, %fd241;
	div.rn.f64 	%fd246, %fd243, %fd245;
	add.f64 	%fd247, %fd231, %fd246;
	add.s64 	%rd188, %rd4, %rd180;
	add.s64 	%rd189, %rd188, %rd182;
	st.global.f64 	[%rd189], %fd247;
$L__BB0_26:
	setp.gt.u32 	%p87, %r12, %r11;
	setp.lt.s32 	%p88, %r12, %r26;
	or.pred  	%p89, %p4, %p88;
	or.pred  	%p90, %p89, %p87;
	@%p90 bra 	$L__BB0_28;
	mul.wide.u32 	%rd190, %r18, 1024;
	add.s64 	%rd191, %rd1, %rd190;
	mul.wide.u32 	%rd192, %r12, 8;
	add.s64 	%rd193, %rd191, %rd192;
	ld.global.nc.f64 	%fd248, [%rd193+1024];
	ld.global.nc.f64 	%fd249, [%rd193];
	sub.f64 	%fd250, %fd248, %fd249;
	add.s64 	%rd194, %rd2, %rd190;
	add.s64 	%rd195, %rd194, %rd192;
	ld.global.nc.f64 	%fd251, [%rd195+1024];
	ld.global.nc.f64 	%fd252, [%rd195];
	add.f64 	%fd253, %fd251, %fd252;
	mul.f64 	%fd254, %fd253, 0d3FE0000000000000;
	add.s64 	%rd196, %rd3, %rd190;
	add.s64 	%rd197, %rd196, %rd192;
	ld.global.nc.f64 	%fd255, [%rd197+131072];
	ld.global.nc.f64 	%fd256, [%rd197];
	add.f64 	%fd257, %fd255, %fd256;
	ld.global.nc.f64 	%fd258, [%rd197+132096];
	ld.global.nc.f64 	%fd259, [%rd197+1024];
	add.f64 	%fd260, %fd258, %fd259;
	sub.f64 	%fd261, %fd257, %fd260;
	mul.f64 	%fd262, %fd254, %fd261;
	sub.f64 	%fd263, %fd255, %fd256;
	add.f64 	%fd264, %fd263, %fd260;
	div.rn.f64 	%fd265, %fd262, %fd264;
	add.f64 	%fd266, %fd250, %fd265;
	add.s64 	%rd198, %rd4, %rd190;
	add.s64 	%rd199, %rd198, %rd192;
	st.global.f64 	[%rd199], %fd266;
$L__BB0_28:
	setp.gt.u32 	%p91, %r13, %r11;
	setp.lt.s32 	%p92, %r13, %r26;
	or.pred  	%p93, %p4, %p92;
	or.pred  	%p94, %p93, %p91;
	@%p94 bra 	$L__BB0_30;
	mul.wide.u32 	%rd200, %r18, 1024;
	add.s64 	%rd201, %rd1, %rd200;
	mul.wide.u32 	%rd202, %r13, 8;
	add.s64 	%rd203, %rd201, %rd202;
	ld.global.nc.f64 	%fd267, [%rd203+1024];
	ld.global.nc.f64 	%fd268, [%rd203];
	sub.f64 	%fd269, %fd267, %fd268;
	add.s64 	%rd204, %rd2, %rd200;
	add.s64 	%rd205, %rd204, %rd202;
	ld.global.nc.f64 	%fd270, [%rd205+1024];
	ld.global.nc.f64 	%fd271, [%rd205];
	add.f64 	%fd272, %fd270, %fd271;
	mul.f64 	%fd273, %fd272, 0d3FE0000000000000;
	add.s64 	%rd206, %rd3, %rd200;
	add.s64 	%rd207, %rd206, %rd202;
	ld.global.nc.f64 	%fd274, [%rd207+131072];
	ld.global.nc.f64 	%fd275, [%rd207];
	add.f64 	%fd276, %fd274, %fd275;
	ld.global.nc.f64 	%fd277, [%rd207+132096];
	ld.global.nc.f64 	%fd278, [%rd207+1024];
	add.f64 	%fd279, %fd277, %fd278;
	sub.f64 	%fd280, %fd276, %fd279;
	mul.f64 	%fd281, %fd273, %fd280;
	sub.f64 	%fd282, %fd274, %fd275;
	add.f64 	%fd283, %fd282, %fd279;
	div.rn.f64 	%fd284, %fd281, %fd283;
	add.f64 	%fd285, %fd269, %fd284;
	add.s64 	%rd208, %rd4, %rd200;
	add.s64 	%rd209, %rd208, %rd202;
	st.global.f64 	[%rd209], %fd285;
$L__BB0_30:
	setp.gt.u32 	%p95, %r14, %r11;
	setp.lt.s32 	%p96, %r14, %r26;
	or.pred  	%p97, %p4, %p96;
	or.pred  	%p98, %p97, %p95;
	@%p98 bra 	$L__BB0_32;
	mul.wide.u32 	%rd210, %r18, 1024;
	add.s64 	%rd211, %rd1, %rd210;
	mul.wide.u32 	%rd212, %r14, 8;
	add.s64 	%rd213, %rd211, %rd212;
	ld.global.nc.f64 	%fd286, [%rd213+1024];
	ld.global.nc.f64 	%fd287, [%rd213];
	sub.f64 	%fd288, %fd286, %fd287;
	add.s64 	%rd214, %rd2, %rd210;
	add.s64 	%rd215, %rd214, %rd212;
	ld.global.nc.f64 	%fd289, [%rd215+1024];
	ld.global.nc.f64 	%fd290, [%rd215];
	add.f64 	%fd291, %fd289, %fd290;
	mul.f64 	%fd292, %fd291, 0d3FE0000000000000;
	add.s64 	%rd216, %rd3, %rd210;
	add.s64 	%rd217, %rd216, %rd212;
	ld.global.nc.f64 	%fd293, [%rd217+131072];
	ld.global.nc.f64 	%fd294, [%rd217];
	add.f64 	%fd295, %fd293, %fd294;
	ld.global.nc.f64 	%fd296, [%rd217+132096];
	ld.global.nc.f64 	%fd297, [%rd217+1024];
	add.f64 	%fd298, %fd296, %fd297;
	sub.f64 	%fd299, %fd295, %fd298;
	mul.f64 	%fd300, %fd292, %fd299;
	sub.f64 	%fd301, %fd293, %fd294;
	add.f64 	%fd302, %fd301, %fd298;
	div.rn.f64 	%fd303, %fd300, %fd302;
	add.f64 	%fd304, %fd288, %fd303;
	add.s64 	%rd218, %rd4, %rd210;
	add.s64 	%rd219, %rd218, %rd212;
	st.global.f64 	[%rd219], %fd304;
$L__BB0_32:
	setp.gt.u32 	%p99, %r2, %r11;
	setp.lt.s32 	%p100, %r2, %r26;
	setp.gt.u32 	%p101, %r32, %r42;
	setp.ge.u32 	%p102, %r17, %r7;
	setp.le.u32 	%p103, %r17, %r9;
	mul.wide.s32 	%rd220, %r6, 131072;
	add.s64 	%rd7, %rd1, %rd220;
	add.s64 	%rd8, %rd2, %rd220;
	add.s64 	%rd9, %rd3, %rd220;
	add.s64 	%rd10, %rd4, %rd220;
	mul.wide.u32 	%rd221, %r32, 1024;
	add.s64 	%rd11, %rd7, %rd221;
	and.pred  	%p5, %p102, %p103;
	not.pred 	%p104, %p5;
	or.pred  	%p6, %p104, %p101;
	or.pred  	%p105, %p6, %p100;
	or.pred  	%p106, %p105, %p99;
	@%p106 bra 	$L__BB0_34;
	mul.wide.u32 	%rd222, %r2, 8;
	add.s64 	%rd223, %rd11, %rd222;
	ld.global.nc.f64 	%fd305, [%rd223+1024];
	ld.global.nc.f64 	%fd306, [%rd223];
	sub.f64 	%fd307, %fd305, %fd306;
	add.s64 	%rd225, %rd8, %rd221;
	add.s64 	%rd226, %rd225, %rd222;
	ld.global.nc.f64 	%fd308, [%rd226+1024];
	ld.global.nc.f64 	%fd309, [%rd226];
	add.f64 	%fd310, %fd308, %fd309;
	mul.f64 	%fd311, %fd310, 0d3FE0000000000000;
	add.s64 	%rd227, %rd9, %rd221;
	add.s64 	%rd228, %rd227, %rd222;
	ld.global.nc.f64 	%fd312, [%rd228+131072];
	ld.global.nc.f64 	%fd313, [%rd228];
	add.f64 	%fd314, %fd312, %fd313;
	ld.global.nc.f64 	%fd315, [%rd228+132096];
	ld.global.nc.f64 	%fd316, [%rd228+1024];
	add.f64 	%fd317, %fd315, %fd316;
	sub.f64 	%fd318, %fd314, %fd317;
	mul.f64 	%fd319, %fd311, %fd318;
	sub.f64 	%fd320, %fd312, %fd313;
	add.f64 	%fd321, %fd320, %fd317;
	div.rn.f64 	%fd322, %fd319, %fd321;
	add.f64 	%fd323, %fd307, %fd322;
	add.s64 	%rd229, %rd10, %rd221;
	add.s64 	%rd230, %rd229, %rd222;
	st.global.f64 	[%rd230], %fd323;
$L__BB0_34:
	setp.gt.u32 	%p107, %r12, %r11;
	setp.lt.s32 	%p108, %r12, %r26;
	or.pred  	%p109, %p6, %p108;
	or.pred  	%p110, %p109, %p107;
	@%p110 bra 	$L__BB0_36;
	mul.wide.u32 	%rd231, %r12, 8;
	add.s64 	%rd232, %rd11, %rd231;
	ld.global.nc.f64 	%fd324, [%rd232+1024];
	ld.global.nc.f64 	%fd325, [%rd232];
	sub.f64 	%fd326, %fd324, %fd325;
	add.s64 	%rd234, %rd8, %rd221;
	add.s64 	%rd235, %rd234, %rd231;
	ld.global.nc.f64 	%fd327, [%rd235+1024];
	ld.global.nc.f64 	%fd328, [%rd235];
	add.f64 	%fd329, %fd327, %fd328;
	mul.f64 	%fd330, %fd329, 0d3FE0000000000000;
	add.s64 	%rd236, %rd9, %rd221;
	add.s64 	%rd237, %rd236, %rd231;
	ld.global.nc.f64 	%fd331, [%rd237+131072];
	ld.global.nc.f64 	%fd332, [%rd237];
	add.f64 	%fd333, %fd331, %fd332;
	ld.global.nc.f64 	%fd334, [%rd237+132096];
	ld.global.nc.f64 	%fd335, [%rd237+1024];
	add.f64 	%fd336, %fd334, %fd335;
	sub.f64 	%fd337, %fd333, %fd336;
	mul.f64 	%fd338, %fd330, %fd337;
	sub.f64 	%fd339, %fd331, %fd332;
	add.f64 	%fd340, %fd339, %fd336;
	div.rn.f64 	%fd341, %fd338, %fd340;
	add.f64 	%fd342, %fd326, %fd341;
	add.s64 	%rd238, %rd10, %rd221;
	add.s64 	%rd239, %rd238, %rd231;
	st.global.f64 	[%rd239], %fd342;
$L__BB0_36:
	setp.gt.u32 	%p111, %r13, %r11;
	setp.lt.s32 	%p112, %r13, %r26;
	or.pred  	%p113, %p6, %p112;
	or.pred  	%p114, %p113, %p111;
	@%p114 bra 	$L__BB0_38;
	mul.wide.u32 	%rd240, %r13, 8;
	add.s64 	%rd241, %rd11, %rd240;
	ld.global.nc.f64 	%fd343, [%rd241+1024];
	ld.global.nc.f64 	%fd344, [%rd241];
	sub.f64 	%fd345, %fd343, %fd344;
	add.s64 	%rd243, %rd8, %rd221;
	add.s64 	%rd244, %rd243, %rd240;
	ld.global.nc.f64 	%fd346, [%rd244+1024];
	ld.global.nc.f64 	%fd347, [%rd244];
	add.f64 	%fd348, %fd346, %fd347;
	mul.f64 	%fd349, %fd348, 0d3FE0000000000000;
	add.s64 	%rd245, %rd9, %rd221;
	add.s64 	%rd246, %rd245, %rd240;
	ld.global.nc.f64 	%fd350, [%rd246+131072];
	ld.global.nc.f64 	%fd351, [%rd246];
	add.f64 	%fd352, %fd350, %fd351;
	ld.global.nc.f64 	%fd353, [%rd246+132096];
	ld.global.nc.f64 	%fd354, [%rd246+1024];
	add.f64 	%fd355, %fd353, %fd354;
	sub.f64 	%fd356, %fd352, %fd355;
	mul.f64 	%fd357, %fd349, %fd356;
	sub.f64 	%fd358, %fd350, %fd351;
	add.f64 	%fd359, %fd358, %fd355;
	div.rn.f64 	%fd360, %fd357, %fd359;
	add.f64 	%fd361, %fd345, %fd360;
	add.s64 	%rd247, %rd10, %rd221;
	add.s64 	%rd248, %rd247, %rd240;
	st.global.f64 	[%rd248], %fd361;
$L__BB0_38:
	setp.gt.u32 	%p115, %r14, %r11;
	setp.lt.s32 	%p116, %r14, %r26;
	or.pred  	%p117, %p6, %p116;
	or.pred  	%p118, %p117, %p115;
	@%p118 bra 	$L__BB0_40;
	mul.wide.u32 	%rd249, %r14, 8;
	add.s64 	%rd250, %rd11, %rd249;
	ld.global.nc.f64 	%fd362, [%rd250+1024];
	ld.global.nc.f64 	%fd363, [%rd250];
	sub.f64 	%fd364, %fd362, %fd363;
	add.s64 	%rd252, %rd8, %rd221;
	add.s64 	%rd253, %rd252, %rd249;
	ld.global.nc.f64 	%fd365, [%rd253+1024];
	ld.global.nc.f64 	%fd366, [%rd253];
	add.f64 	%fd367, %fd365, %fd366;
	mul.f64 	%fd368, %fd367, 0d3FE0000000000000;
	add.s64 	%rd254, %rd9, %rd221;
	add.s64 	%rd255, %rd254, %rd249;
	ld.global.nc.f64 	%fd369, [%rd255+131072];
	ld.global.nc.f64 	%fd370, [%rd255];
	add.f64 	%fd371, %fd369, %fd370;
	ld.global.nc.f64 	%fd372, [%rd255+132096];
	ld.global.nc.f64 	%fd373, [%rd255+1024];
	add.f64 	%fd374, %fd372, %fd373;
	sub.f64 	%fd375, %fd371, %fd374;
	mul.f64 	%fd376, %fd368, %fd375;
	sub.f64 	%fd377, %fd369, %fd370;
	add.f64 	%fd378, %fd377, %fd374;
	div.rn.f64 	%fd379, %fd376, %fd378;
	add.f64 	%fd380, %fd364, %fd379;
	add.s64 	%rd256, %rd10, %rd221;
	add.s64 	%rd257, %rd256, %rd249;
	st.global.f64 	[%rd257], %fd380;
$L__BB0_40:
	setp.gt.u32 	%p119, %r15, %r42;
	setp.lt.u32 	%p120, %r15, %r4;
	setp.gt.u32 	%p121, %r2, %r11;
	setp.lt.s32 	%p122, %r2, %r26;
	add.s64 	%rd259, %rd9, %rd221;
	mul.wide.s32 	%rd260, %r3, 1024;
	add.s64 	%rd12, %rd259, %rd260;
	or.pred  	%p124, %p104, %p120;
	or.pred  	%p7, %p124, %p119;
	or.pred  	%p125, %p7, %p122;
	or.pred  	%p126, %p125, %p121;
	@%p126 bra 	$L__BB0_42;
	mul.wide.u32 	%rd261, %r32, 1024;
	add.s64 	%rd262, %rd7, %rd261;
	mul.wide.s32 	%rd263, %r3, 1024;
	add.s64 	%rd264, %rd262, %rd263;
	mul.wide.u32 	%rd265, %r2, 8;
	add.s64 	%rd266, %rd264, %rd265;
	ld.global.nc.f64 	%fd381, [%rd266+1024];
	ld.global.nc.f64 	%fd382, [%rd266];
	sub.f64 	%fd383, %fd381, %fd382;
	add.s64 	%rd267, %rd8, %rd261;
	add.s64 	%rd268, %rd267, %rd263;
	add.s64 	%rd269, %rd268, %rd265;
	ld.global.nc.f64 	%fd384, [%rd269+1024];
	ld.global.nc.f64 	%fd385, [%rd269];
	add.f64 	%fd386, %fd384, %fd385;
	mul.f64 	%fd387, %fd386, 0d3FE0000000000000;
	add.s64 	%rd270, %rd12, %rd265;
	ld.global.nc.f64 	%fd388, [%rd270+131072];
	ld.global.nc.f64 	%fd389, [%rd270];
	add.f64 	%fd390, %fd388, %fd389;
	ld.global.nc.f64 	%fd391, [%rd270+132096];
	ld.global.nc.f64 	%fd392, [%rd270+1024];
	add.f64 	%fd393, %fd391, %fd392;
	sub.f64 	%fd394, %fd390, %fd393;
	mul.f64 	%fd395, %fd387, %fd394;
	sub.f64 	%fd396, %fd388, %fd389;
	add.f64 	%fd397, %fd396, %fd393;
	div.rn.f64 	%fd398, %fd395, %fd397;
	add.f64 	%fd399, %fd383, %fd398;
	add.s64 	%rd271, %rd10, %rd261;
	add.s64 	%rd272, %rd271, %rd263;
	add.s64 	%rd273, %rd272, %rd265;
	st.global.f64 	[%rd273], %fd399;
$L__BB0_42:
	setp.gt.u32 	%p127, %r12, %r11;
	setp.lt.s32 	%p128, %r12, %r26;
	or.pred  	%p129, %p7, %p128;
	or.pred  	%p130, %p129, %p127;
	@%p130 bra 	$L__BB0_44;
	mul.wide.u32 	%rd274, %r32, 1024;
	add.s64 	%rd275, %rd7, %rd274;
	mul.wide.s32 	%rd276, %r3, 1024;
	add.s64 	%rd277, %rd275, %rd276;
	mul.wide.u32 	%rd278, %r12, 8;
	add.s64 	%rd279, %rd277, %rd278;
	ld.global.nc.f64 	%fd400, [%rd279+1024];
	ld.global.nc.f64 	%fd401, [%rd279];
	sub.f64 	%fd402, %fd400, %fd401;
	add.s64 	%rd280, %rd8, %rd274;
	add.s64 	%rd281, %rd280, %rd276;
	add.s64 	%rd282, %rd281, %rd278;
	ld.global.nc.f64 	%fd403, [%rd282+1024];
	ld.global.nc.f64 	%fd404, [%rd282];
	add.f64 	%fd405, %fd403, %fd404;
	mul.f64 	%fd406, %fd405, 0d3FE0000000000000;
	add.s64 	%rd283, %rd12, %rd278;
	ld.global.nc.f64 	%fd407, [%rd283+131072];
	ld.global.nc.f64 	%fd408, [%rd283];
	add.f64 	%fd409, %fd407, %fd408;
	ld.global.nc.f64 	%fd410, [%rd283+132096];
	ld.global.nc.f64 	%fd411, [%rd283+1024];
	add.f64 	%fd412, %fd410, %fd411;
	sub.f64 	%fd413, %fd409, %fd412;
	mul.f64 	%fd414, %fd406, %fd413;
	sub.f64 	%fd415, %fd407, %fd408;
	add.f64 	%fd416, %fd415, %fd412;
	div.rn.f64 	%fd417, %fd414, %fd416;
	add.f64 	%fd418, %fd402, %fd417;
	add.s64 	%rd284, %rd10, %rd274;
	add.s64 	%rd285, %rd284, %rd276;
	add.s64 	%rd286, %rd285, %rd278;
	st.global.f64 	[%rd286], %fd418;
$L__BB0_44:
	setp.gt.u32 	%p131, %r13, %r11;
	setp.lt.s32 	%p132, %r13, %r26;
	or.pred  	%p133, %p7, %p132;
	or.pred  	%p134, %p133, %p131;
	@%p134 bra 	$L__BB0_46;
	mul.wide.u32 	%rd287, %r32, 1024;
	add.s64 	%rd288, %rd7, %rd287;
	mul.wide.s32 	%rd289, %r3, 1024;
	add.s64 	%rd290, %rd288, %rd289;
	mul.wide.u32 	%rd291, %r13, 8;
	add.s64 	%rd292, %rd290, %rd291;
	ld.global.nc.f64 	%fd419, [%rd292+1024];
	ld.global.nc.f64 	%fd420, [%rd292];
	sub.f64 	%fd421, %fd419, %fd420;
	add.s64 	%rd293, %rd8, %rd287;
	add.s64 	%rd294, %rd293, %rd289;
	add.s64 	%rd295, %rd294, %rd291;
	ld.global.nc.f64 	%fd422, [%rd295+1024];
	ld.global.nc.f64 	%fd423, [%rd295];
	add.f64 	%fd424, %fd422, %fd423;
	mul.f64 	%fd425, %fd424, 0d3FE0000000000000;
	add.s64 	%rd296, %rd12, %rd291;
	ld.global.nc.f64 	%fd426, [%rd296+131072];
	ld.global.nc.f64 	%fd427, [%rd296];
	add.f64 	%fd428, %fd426, %fd427;
	ld.global.nc.f64 	%fd429, [%rd296+132096];
	ld.global.nc.f64 	%fd430, [%rd296+1024];
	add.f64 	%fd431, %fd429, %fd430;
	sub.f64 	%fd432, %fd428, %fd431;
	mul.f64 	%fd433, %fd425, %fd432;
	sub.f64 	%fd434, %fd426, %fd427;
	add.f64 	%fd435, %fd434, %fd431;
	div.rn.f64 	%fd436, %fd433, %fd435;
	add.f64 	%fd437, %fd421, %fd436;
	add.s64 	%rd297, %rd10, %rd287;
	add.s64 	%rd298, %rd297, %rd289;
	add.s64 	%rd299, %rd298, %rd291;
	st.global.f64 	[%rd299], %fd437;
$L__BB0_46:
	setp.gt.u32 	%p135, %r14, %r11;
	setp.lt.s32 	%p136, %r14, %r26;
	or.pred  	%p137, %p7, %p136;
	or.pred  	%p138, %p137, %p135;
	@%p138 bra 	$L__BB0_48;
	mul.wide.u32 	%rd300, %r32, 1024;
	add.s64 	%rd301, %rd7, %rd300;
	mul.wide.s32 	%rd302, %r3, 1024;
	add.s64 	%rd303, %rd301, %rd302;
	mul.wide.u32 	%rd304, %r14, 8;
	add.s64 	%rd305, %rd303, %rd304;
	ld.global.nc.f64 	%fd438, [%rd305+1024];
	ld.global.nc.f64 	%fd439, [%rd305];
	sub.f64 	%fd440, %fd438, %fd439;
	add.s64 	%rd306, %rd8, %rd300;
	add.s64 	%rd307, %rd306, %rd302;
	add.s64 	%rd308, %rd307, %rd304;
	ld.global.nc.f64 	%fd441, [%rd308+1024];
	ld.global.nc.f64 	%fd442, [%rd308];
	add.f64 	%fd443, %fd441, %fd442;
	mul.f64 	%fd444, %fd443, 0d3FE0000000000000;
	add.s64 	%rd309, %rd12, %rd304;
	ld.global.nc.f64 	%fd445, [%rd309+131072];
	ld.global.nc.f64 	%fd446, [%rd309];
	add.f64 	%fd447, %fd445, %fd446;
	ld.global.nc.f64 	%fd448, [%rd309+132096];
	ld.global.nc.f64 	%fd449, [%rd309+1024];
	add.f64 	%fd450, %fd448, %fd449;
	sub.f64 	%fd451, %fd447, %fd450;
	mul.f64 	%fd452, %fd444, %fd451;
	sub.f64 	%fd453, %fd445, %fd446;
	add.f64 	%fd454, %fd453, %fd450;
	div.rn.f64 	%fd455, %fd452, %fd454;
	add.f64 	%fd456, %fd440, %fd455;
	add.s64 	%rd310, %rd10, %rd300;
	add.s64 	%rd311, %rd310, %rd302;
	add.s64 	%rd312, %rd311, %rd304;
	st.global.f64 	[%rd312], %fd456;
$L__BB0_48:
	setp.gt.u32 	%p139, %r16, %r42;
	setp.lt.u32 	%p140, %r16, %r4;
	setp.gt.u32 	%p141, %r2, %r11;
	setp.lt.s32 	%p142, %r2, %r26;
	or.pred  	%p144, %p104, %p140;
	or.pred  	%p8, %p144, %p139;
	or.pred  	%p145, %p8, %p142;
	or.pred  	%p146, %p145, %p141;
	@%p146 bra 	$L__BB0_50;
	mul.wide.u32 	%rd313, %r16, 1024;
	add.s64 	%rd314, %rd7, %rd313;
	mul.wide.u32 	%rd315, %r2, 8;
	add.s64 	%rd316, %rd314, %rd315;
	ld.global.nc.f64 	%fd457, [%rd316+1024];
	ld.global.nc.f64 	%fd458, [%rd316];
	sub.f64 	%fd459, %fd457, %fd458;
	add.s64 	%rd317, %rd8, %rd313;
	add.s64 	%rd318, %rd317, %rd315;
	ld.global.nc.f64 	%fd460, [%rd318+1024];
	ld.global.nc.f64 	%fd461, [%rd318];
	add.f64 	%fd462, %fd460, %fd461;
	mul.f64 	%fd463, %fd462, 0d3FE0000000000000;
	add.s64 	%rd319, %rd9, %rd313;
	add.s64 	%rd320, %rd319, %rd315;
	ld.global.nc.f64 	%fd464, [%rd320+131072];
	ld.global.nc.f64 	%fd465, [%rd320];
	add.f64 	%fd466, %fd464, %fd465;
	ld.global.nc.f64 	%fd467, [%rd320+132096];
	ld.global.nc.f64 	%fd468, [%rd320+1024];
	add.f64 	%fd469, %fd467, %fd468;
	sub.f64 	%fd470, %fd466, %fd469;
	mul.f64 	%fd471, %fd463, %fd470;
	sub.f64 	%fd472, %fd464, %fd465;
	add.f64 	%fd473, %fd472, %fd469;
	div.rn.f64 	%fd474, %fd471, %fd473;
	add.f64 	%fd475, %fd459, %fd474;
	add.s64 	%rd321, %rd10, %rd313;
	add.s64 	%rd322, %rd321, %rd315;
	st.global.f64 	[%rd322], %fd475;
$L__BB0_50:
	setp.gt.u32 	%p147, %r12, %r11;
	setp.lt.s32 	%p148, %r12, %r26;
	or.pred  	%p149, %p8, %p148;
	or.pred  	%p150, %p149, %p147;
	@%p150 bra 	$L__BB0_52;
	mul.wide.u32 	%rd323, %r16, 1024;
	add.s64 	%rd324, %rd7, %rd323;
	mul.wide.u32 	%rd325, %r12, 8;
	add.s64 	%rd326, %rd324, %rd325;
	ld.global.nc.f64 	%fd476, [%rd326+1024];
	ld.global.nc.f64 	%fd477, [%rd326];
	sub.f64 	%fd478, %fd476, %fd477;
	add.s64 	%rd327, %rd8, %rd323;
	add.s64 	%rd328, %rd327, %rd325;
	ld.global.nc.f64 	%fd479, [%rd328+1024];
	ld.global.nc.f64 	%fd480, [%rd328];
	add.f64 	%fd481, %fd479, %fd480;
	mul.f64 	%fd482, %fd481, 0d3FE0000000000000;
	add.s64 	%rd329, %rd9, %rd323;
	add.s64 	%rd330, %rd329, %rd325;
	ld.global.nc.f64 	%fd483, [%rd330+131072];
	ld.global.nc.f64 	%fd484, [%rd330];
	add.f64 	%fd485, %fd483, %fd484;
	ld.global.nc.f64 	%fd486, [%rd330+132096];
	ld.global.nc.f64 	%fd487, [%rd330+1024];
	add.f64 	%fd488, %fd486, %fd487;
	sub.f64 	%fd489, %fd485, %fd488;
	mul.f64 	%fd490, %fd482, %fd489;
	sub.f64 	%fd491, %fd483, %fd484;
	add.f64 	%fd492, %fd491, %fd488;
	div.rn.f64 	%fd493, %fd490, %fd492;
	add.f64 	%fd494, %fd478, %fd493;
	add.s64 	%rd331, %rd10, %rd323;
	add.s64 	%rd332, %rd331, %rd325;
	st.global.f64 	[%rd332], %fd494;
$L__BB0_52:
	setp.gt.u32 	%p151, %r13, %r11;
	setp.lt.s32 	%p152, %r13, %r26;
	or.pred  	%p153, %p8, %p152;
	or.pred  	%p154, %p153, %p151;
	@%p154 bra 	$L__BB0_54;
	mul.wide.u32 	%rd333, %r16, 1024;
	add.s64 	%rd334, %rd7, %rd333;
	mul.wide.u32 	%rd335, %r13, 8;
	add.s64 	%rd336, %rd334, %rd335;
	ld.global.nc.f64 	%fd495, [%rd336+1024];
	ld.global.nc.f64 	%fd496, [%rd336];
	sub.f64 	%fd497, %fd495, %fd496;
	add.s64 	%rd337, %rd8, %rd333;
	add.s64 	%rd338, %rd337, %rd335;
	ld.global.nc.f64 	%fd498, [%rd338+1024];
	ld.global.nc.f64 	%fd499, [%rd338];
	add.f64 	%fd500, %fd498, %fd499;
	mul.f64 	%fd501, %fd500, 0d3FE0000000000000;
	add.s64 	%rd339, %rd9, %rd333;
	add.s64 	%rd340, %rd339, %rd335;
	ld.global.nc.f64 	%fd502, [%rd340+131072];
	ld.global.nc.f64 	%fd503, [%rd340];
	add.f64 	%fd504, %fd502, %fd503;
	ld.global.nc.f64 	%fd505, [%rd340+132096];
	ld.global.nc.f64 	%fd506, [%rd340+1024];
	add.f64 	%fd507, %fd505, %fd506;
	sub.f64 	%fd508, %fd504, %fd507;
	mul.f64 	%fd509, %fd501, %fd508;
	sub.f64 	%fd510, %fd502, %fd503;
	add.f64 	%fd511, %fd510, %fd507;
	div.rn.f64 	%fd512, %fd509, %fd511;
	add.f64 	%fd513, %fd497, %fd512;
	add.s64 	%rd341, %rd10, %rd333;
	add.s64 	%rd342, %rd341, %rd335;
	st.global.f64 	[%rd342], %fd513;
$L__BB0_54:
	setp.gt.u32 	%p155, %r14, %r11;
	setp.lt.s32 	%p156, %r14, %r26;
	or.pred  	%p157, %p8, %p156;
	or.pred  	%p158, %p157, %p155;
	@%p158 bra 	$L__BB0_56;
	mul.wide.u32 	%rd343, %r16, 1024;
	add.s64 	%rd344, %rd7, %rd343;
	mul.wide.u32 	%rd345, %r14, 8;
	add.s64 	%rd346, %rd344, %rd345;
	ld.global.nc.f64 	%fd514, [%rd346+1024];
	ld.global.nc.f64 	%fd515, [%rd346];
	sub.f64 	%fd516, %fd514, %fd515;
	add.s64 	%rd347, %rd8, %rd343;
	add.s64 	%rd348, %rd347, %rd345;
	ld.global.nc.f64 	%fd517, [%rd348+1024];
	ld.global.nc.f64 	%fd518, [%rd348];
	add.f64 	%fd519, %fd517, %fd518;
	mul.f64 	%fd520, %fd519, 0d3FE0000000000000;
	add.s64 	%rd349, %rd9, %rd343;
	add.s64 	%rd350, %rd349, %rd345;
	ld.global.nc.f64 	%fd521, [%rd350+131072];
	ld.global.nc.f64 	%fd522, [%rd350];
	add.f64 	%fd523, %fd521, %fd522;
	ld.global.nc.f64 	%fd524, [%rd350+132096];
	ld.global.nc.f64 	%fd525, [%rd350+1024];
	add.f64 	%fd526, %fd524, %fd525;
	sub.f64 	%fd527, %fd523, %fd526;
	mul.f64 	%fd528, %fd520, %fd527;
	sub.f64 	%fd529, %fd521, %fd522;
	add.f64 	%fd530, %fd529, %fd526;
	div.rn.f64 	%fd531, %fd528, %fd530;
	add.f64 	%fd532, %fd516, %fd531;
	add.s64 	%rd351, %rd10, %rd343;
	add.s64 	%rd352, %rd351, %rd345;
	st.global.f64 	[%rd352], %fd532;
$L__BB0_56:
	add.s32 	%r19, %r16, %r3;
	setp.gt.u32 	%p159, %r19, %r42;
	setp.lt.u32 	%p160, %r19, %r4;
	setp.gt.u32 	%p161, %r2, %r11;
	setp.lt.s32 	%p162, %r2, %r26;
	or.pred  	%p164, %p104, %p160;
	or.pred  	%p9, %p164, %p159;
	or.pred  	%p165, %p9, %p162;
	or.pred  	%p166, %p165, %p161;
	@%p166 bra 	$L__BB0_58;
	mul.wide.u32 	%rd353, %r19, 1024;
	add.s64 	%rd354, %rd7, %rd353;
	mul.wide.u32 	%rd355, %r2, 8;
	add.s64 	%rd356, %rd354, %rd355;
	ld.global.nc.f64 	%fd533, [%rd356+1024];
	ld.global.nc.f64 	%fd534, [%rd356];
	sub.f64 	%fd535, %fd533, %fd534;
	add.s64 	%rd357, %rd8, %rd353;
	add.s64 	%rd358, %rd357, %rd355;
	ld.global.nc.f64 	%fd536, [%rd358+1024];
	ld.global.nc.f64 	%fd537, [%rd358];
	add.f64 	%fd538, %fd536, %fd537;
	mul.f64 	%fd539, %fd538, 0d3FE0000000000000;
	add.s64 	%rd359, %rd9, %rd353;
	add.s64 	%rd360, %rd359, %rd355;
	ld.global.nc.f64 	%fd540, [%rd360+131072];
	ld.global.nc.f64 	%fd541, [%rd360];
	add.f64 	%fd542, %fd540, %fd541;
	ld.global.nc.f64 	%fd543, [%rd360+132096];
	ld.global.nc.f64 	%fd544, [%rd360+1024];
	add.f64 	%fd545, %fd543, %fd544;
	sub.f64 	%fd546, %fd542, %fd545;
	mul.f64 	%fd547, %fd539, %fd546;
	sub.f64 	%fd548, %fd540, %fd541;
	add.f64 	%fd549, %fd548, %fd545;
	div.rn.f64 	%fd550, %fd547, %fd549;
	add.f64 	%fd551, %fd535, %fd550;
	add.s64 	%rd361, %rd10, %rd353;
	add.s64 	%rd362, %rd361, %rd355;
	st.global.f64 	[%rd362], %fd551;
$L__BB0_58:
	setp.gt.u32 	%p167, %r12, %r11;
	setp.lt.s32 	%p168, %r12, %r26;
	or.pred  	%p169, %p9, %p168;
	or.pred  	%p170, %p169, %p167;
	@%p170 bra 	$L__BB0_60;
	mul.wide.u32 	%rd363, %r19, 1024;
	add.s64 	%rd364, %rd7, %rd363;
	mul.wide.u32 	%rd365, %r12, 8;
	add.s64 	%rd366, %rd364, %rd365;
	ld.global.nc.f64 	%fd552, [%rd366+1024];
	ld.global.nc.f64 	%fd553, [%rd366];
	sub.f64 	%fd554, %fd552, %fd553;
	add.s64 	%rd367, %rd8, %rd363;
	add.s64 	%rd368, %rd367, %rd365;
	ld.global.nc.f64 	%fd555, [%rd368+1024];
	ld.global.nc.f64 	%fd556, [%rd368];
	add.f64 	%fd557, %fd555, %fd556;
	mul.f64 	%fd558, %fd557, 0d3FE0000000000000;
	add.s64 	%rd369, %rd9, %rd363;
	add.s64 	%rd370, %rd369, %rd365;
	ld.global.nc.f64 	%fd559, [%rd370+131072];
	ld.global.nc.f64 	%fd560, [%rd370];
	add.f64 	%fd561, %fd559, %fd560;
	ld.global.nc.f64 	%fd562, [%rd370+132096];
	ld.global.nc.f64 	%fd563, [%rd370+1024];
	add.f64 	%fd564, %fd562, %fd563;
	sub.f64 	%fd565, %fd561, %fd564;
	mul.f64 	%fd566, %fd558, %fd565;
	sub.f64 	%fd567, %fd559, %fd560;
	add.f64 	%fd568, %fd567, %fd564;
	div.rn.f64 	%fd569, %fd566, %fd568;
	add.f64 	%fd570, %fd554, %fd569;
	add.s64 	%rd371, %rd10, %rd363;
	add.s64 	%rd372, %rd371, %rd365;
	st.global.f64 	[%rd372], %fd570;
$L__BB0_60:
	setp.gt.u32 	%p171, %r13, %r11;
	setp.lt.s32 	%p172, %r13, %r26;
	or.pred  	%p173, %p9, %p172;
	or.pred  	%p174, %p173, %p171;
	@%p174 bra 	$L__BB0_62;
	mul.wide.u32 	%rd373, %r19, 1024;
	add.s64 	%rd374, %rd7, %rd373;
	mul.wide.u32 	%rd375, %r13, 8;
	add.s64 	%rd376, %rd374, %rd375;
	ld.global.nc.f64 	%fd571, [%rd376+1024];
	ld.global.nc.f64 	%fd572, [%rd376];
	sub.f64 	%fd573, %fd571, %fd572;
	add.s64 	%rd377, %rd8, %rd373;
	add.s64 	%rd378, %rd377, %rd375;
	ld.global.nc.f64 	%fd574, [%rd378+1024];
	ld.global.nc.f64 	%fd575, [%rd378];
	add.f64 	%fd576, %fd574, %fd575;
	mul.f64 	%fd577, %fd576, 0d3FE0000000000000;
	add.s64 	%rd379, %rd9, %rd373;
	add.s64 	%rd380, %rd379, %rd375;
	ld.global.nc.f64 	%fd578, [%rd380+131072];
	ld.global.nc.f64 	%fd579, [%rd380];
	add.f64 	%fd580, %fd578, %fd579;
	ld.global.nc.f64 	%fd581, [%rd380+132096];
	ld.global.nc.f64 	%fd582, [%rd380+1024];
	add.f64 	%fd583, %fd581, %fd582;
	sub.f64 	%fd584, %fd580, %fd583;
	mul.f64 	%fd585, %fd577, %fd584;
	sub.f64 	%fd586, %fd578, %fd579;
	add.f64 	%fd587, %fd586, %fd583;
	div.rn.f64 	%fd588, %fd585, %fd587;
	add.f64 	%fd589, %fd573, %fd588;
	add.s64 	%rd381, %rd10, %rd373;
	add.s64 	%rd382, %rd381, %rd375;
	st.global.f64 	[%rd382], %fd589;
$L__BB0_62:
	setp.gt.u32 	%p175, %r14, %r11;
	setp.lt.s32 	%p176, %r14, %r26;
	or.pred  	%p177, %p9, %p176;
	or.pred  	%p178, %p177, %p175;
	@%p178 bra 	$L__BB0_64;
	mul.wide.u32 	%rd383, %r19, 1024;
	add.s64 	%rd384, %rd7, %rd383;
	mul.wide.u32 	%rd385, %r14, 8;
	add.s64 	%rd386, %rd384, %rd385;
	ld.global.nc.f64 	%fd590, [%rd386+1024];
	ld.global.nc.f64 	%fd591, [%rd386];
	sub.f64 	%fd592, %fd590, %fd591;
	add.s64 	%rd387, %rd8, %rd383;
	add.s64 	%rd388, %rd387, %rd385;
	ld.global.nc.f64 	%fd593, [%rd388+1024];
	ld.global.nc.f64 	%fd594, [%rd388];
	add.f64 	%fd595, %fd593, %fd594;
	mul.f64 	%fd596, %fd595, 0d3FE0000000000000;
	add.s64 	%rd389, %rd9, %rd383;
	add.s64 	%rd390, %rd389, %rd385;
	ld.global.nc.f64 	%fd597, [%rd390+131072];
	ld.global.nc.f64 	%fd598, [%rd390];
	add.f64 	%fd599, %fd597, %fd598;
	ld.global.nc.f64 	%fd600, [%rd390+132096];
	ld.global.nc.f64 	%fd601, [%rd390+1024];
	add.f64 	%fd602, %fd600, %fd601;
	sub.f64 	%fd603, %fd599, %fd602;
	mul.f64 	%fd604, %fd596, %fd603;
	sub.f64 	%fd605, %fd597, %fd598;
	add.f64 	%fd606, %fd605, %fd602;
	div.rn.f64 	%fd607, %fd604, %fd606;
	add.f64 	%fd608, %fd592, %fd607;
	add.s64 	%rd391, %rd10, %rd383;
	add.s64 	%rd392, %rd391, %rd385;
	st.global.f64 	[%rd392], %fd608;
$L__BB0_64:
	setp.gt.u32 	%p179, %r2, %r11;
	setp.lt.s32 	%p180, %r2, %r26;
	setp.gt.u32 	%p181, %r32, %r42;
	mov.u32 	%r48, %tid.z;
	add.s32 	%r50, %r7, %r48;
	add.s32 	%r51, %r50, %r6;
	add.s32 	%r52, %r51, %r6;
	setp.ge.u32 	%p182, %r52, %r7;
	setp.le.u32 	%p183, %r52, %r9;
	mul.wide.s32 	%rd393, %r6, 131072;
	add.s64 	%rd13, %rd7, %rd393;
	add.s64 	%rd14, %rd8, %rd393;
	add.s64 	%rd15, %rd9, %rd393;
	add.s64 	%rd16, %rd10, %rd393;
	mul.wide.u32 	%rd394, %r32, 1024;
	add.s64 	%rd17, %rd15, %rd394;
	and.pred  	%p10, %p182, %p183;
	not.pred 	%p184, %p10;
	or.pred  	%p11, %p184, %p181;
	or.pred  	%p185, %p11, %p180;
	or.pred  	%p186, %p185, %p179;
	@%p186 bra 	$L__BB0_66;
	add.s64 	%rd396, %rd13, %rd394;
	mul.wide.u32 	%rd397, %r2, 8;
	add.s64 	%rd398, %rd396, %rd397;
	ld.global.nc.f64 	%fd609, [%rd398+1024];
	ld.global.nc.f64 	%fd610, [%rd398];
	sub.f64 	%fd611, %fd609, %fd610;
	add.s64 	%rd399, %rd14, %rd394;
	add.s64 	%rd400, %rd399, %rd397;
	ld.global.nc.f64 	%fd612, [%rd400+1024];
	ld.global.nc.f64 	%fd613, [%rd400];
	add.f64 	%fd614, %fd612, %fd613;
	mul.f64 	%fd615, %fd614, 0d3FE0000000000000;
	add.s64 	%rd401, %rd17, %rd397;
	ld.global.nc.f64 	%fd616, [%rd401+131072];
	ld.global.nc.f64 	%fd617, [%rd401];
	add.f64 	%fd618, %fd616, %fd617;
	ld.global.nc.f64 	%fd619, [%rd401+132096];
	ld.global.nc.f64 	%fd620, [%rd401+1024];
	add.f64 	%fd621, %fd619, %fd620;
	sub.f64 	%fd622, %fd618, %fd621;
	mul.f64 	%fd623, %fd615, %fd622;
	sub.f64 	%fd624, %fd616, %fd617;
	add.f64 	%fd625, %fd624, %fd621;
	div.rn.f64 	%fd626, %fd623, %fd625;
	add.f64 	%fd627, %fd611, %fd626;
	add.s64 	%rd402, %rd16, %rd394;
	add.s64 	%rd403, %rd402, %rd397;
	st.global.f64 	[%rd403], %fd627;
$L__BB0_66:
	setp.gt.u32 	%p187, %r12, %r11;
	setp.lt.s32 	%p188, %r12, %r26;
	or.pred  	%p189, %p11, %p188;
	or.pred  	%p190, %p189, %p187;
	@%p190 bra 	$L__BB0_68;
	add.s64 	%rd405, %rd13, %rd394;
	mul.wide.u32 	%rd406, %r12, 8;
	add.s64 	%rd407, %rd405, %rd406;
	ld.global.nc.f64 	%fd628, [%rd407+1024];
	ld.global.nc.f64 	%fd629, [%rd407];
	sub.f64 	%fd630, %fd628, %fd629;
	add.s64 	%rd408, %rd14, %rd394;
	add.s64 	%rd409, %rd408, %rd406;
	ld.global.nc.f64 	%fd631, [%rd409+1024];
	ld.global.nc.f64 	%fd632, [%rd409];
	add.f64 	%fd633, %fd631, %fd632;
	mul.f64 	%fd634, %fd633, 0d3FE0000000000000;
	add.s64 	%rd410, %rd17, %rd406;
	ld.global.nc.f64 	%fd635, [%rd410+131072];
	ld.global.nc.f64 	%fd636, [%rd410];
	add.f64 	%fd637, %fd635, %fd636;
	ld.global.nc.f64 	%fd638, [%rd410+132096];
	ld.global.nc.f64 	%fd639, [%rd410+1024];
	add.f64 	%fd640, %fd638, %fd639;
	sub.f64 	%fd641, %fd637, %fd640;
	mul.f64 	%fd642, %fd634, %fd641;
	sub.f64 	%fd643, %fd635, %fd636;
	add.f64 	%fd644, %fd643, %fd640;
	div.rn.f64 	%fd645, %fd642, %fd644;
	add.f64 	%fd646, %fd630, %fd645;
	add.s64 	%rd411, %rd16, %rd394;
	add.s64 	%rd412, %rd411, %rd406;
	st.global.f64 	[%rd412], %fd646;
$L__BB0_68:
	setp.gt.u32 	%p191, %r13, %r11;
	setp.lt.s32 	%p192, %r13, %r26;
	or.pred  	%p193, %p11, %p192;
	or.pred  	%p194, %p193, %p191;
	@%p194 bra 	$L__BB0_70;
	add.s64 	%rd414, %rd13, %rd394;
	mul.wide.u32 	%rd415, %r13, 8;
	add.s64 	%rd416, %rd414, %rd415;
	ld.global.nc.f64 	%fd647, [%rd416+1024];
	ld.global.nc.f64 	%fd648, [%rd416];
	sub.f64 	%fd649, %fd647, %fd648;
	add.s64 	%rd417, %rd14, %rd394;
	add.s64 	%rd418, %rd417, %rd415;
	ld.global.nc.f64 	%fd650, [%rd418+1024];
	ld.global.nc.f64 	%fd651, [%rd418];
	add.f64 	%fd652, %fd650, %fd651;
	mul.f64 	%fd653, %fd652, 0d3FE0000000000000;
	add.s64 	%rd419, %rd17, %rd415;
	ld.global.nc.f64 	%fd654, [%rd419+131072];
	ld.global.nc.f64 	%fd655, [%rd419];
	add.f64 	%fd656, %fd654, %fd655;
	ld.global.nc.f64 	%fd657, [%rd419+132096];
	ld.global.nc.f64 	%fd658, [%rd419+1024];
	add.f64 	%fd659, %fd657, %fd658;
	sub.f64 	%fd660, %fd656, %fd659;
	mul.f64 	%fd661, %fd653, %fd660;
	sub.f64 	%fd662, %fd654, %fd655;
	add.f64 	%fd663, %fd662, %fd659;
	div.rn.f64 	%fd664, %fd661, %fd663;
	add.f64 	%fd665, %fd649, %fd664;
	add.s64 	%rd420, %rd16, %rd394;
	add.s64 	%rd421, %rd420, %rd415;
	st.global.f64 	[%rd421], %fd665;
$L__BB0_70:
	setp.gt.u32 	%p195, %r14, %r11;
	setp.lt.s32 	%p196, %r14, %r26;
	or.pred  	%p197, %p11, %p196;
	or.pred  	%p198, %p197, %p195;
	@%p198 bra 	$L__BB0_72;
	add.s64 	%rd423, %rd13, %rd394;
	mul.wide.u32 	%rd424, %r14, 8;
	add.s64 	%rd425, %rd423, %rd424;
	ld.global.nc.f64 	%fd666, [%rd425+1024];
	ld.global.nc.f64 	%fd667, [%rd425];
	sub.f64 	%fd668, %fd666, %fd667;
	add.s64 	%rd426, %rd14, %rd394;
	add.s64 	%rd427, %rd426, %rd424;
	ld.global.nc.f64 	%fd669, [%rd427+1024];
	ld.global.nc.f64 	%fd670, [%rd427];
	add.f64 	%fd671, %fd669, %fd670;
	mul.f64 	%fd672, %fd671, 0d3FE0000000000000;
	add.s64 	%rd428, %rd17, %rd424;
	ld.global.nc.f64 	%fd673, [%rd428+131072];
	ld.global.nc.f64 	%fd674, [%rd428];
	add.f64 	%fd675, %fd673, %fd674;
	ld.global.nc.f64 	%fd676, [%rd428+132096];
	ld.global.nc.f64 	%fd677, [%rd428+1024];
	add.f64 	%fd678, %fd676, %fd677;
	sub.f64 	%fd679, %fd675, %fd678;
	mul.f64 	%fd680, %fd672, %fd679;
	sub.f64 	%fd681, %fd673, %fd674;
	add.f64 	%fd682, %fd681, %fd678;
	div.rn.f64 	%fd683, %fd680, %fd682;
	add.f64 	%fd684, %fd668, %fd683;
	add.s64 	%rd429, %rd16, %rd394;
	add.s64 	%rd430, %rd429, %rd424;
	st.global.f64 	[%rd430], %fd684;
$L__BB0_72:
	setp.gt.u32 	%p199, %r15, %r42;
	setp.lt.u32 	%p200, %r15, %r4;
	setp.gt.u32 	%p201, %r2, %r11;
	setp.lt.s32 	%p202, %r2, %r26;
	add.s64 	%rd432, %rd13, %rd394;
	mul.wide.s32 	%rd433, %r3, 1024;
	add.s64 	%rd18, %rd432, %rd433;
	or.pred  	%p204, %p184, %p200;
	or.pred  	%p12, %p204, %p199;
	or.pred  	%p205, %p12, %p202;
	or.pred  	%p206, %p205, %p201;
	@%p206 bra 	$L__BB0_74;
	mul.wide.u32 	%rd434, %r2, 8;
	add.s64 	%rd435, %rd18, %rd434;
	ld.global.nc.f64 	%fd685, [%rd435+1024];
	ld.global.nc.f64 	%fd686, [%rd435];
	sub.f64 	%fd687, %fd685, %fd686;
	mul.wide.u32 	%rd436, %r32, 1024;
	add.s64 	%rd437, %rd14, %rd436;
	mul.wide.s32 	%rd438, %r3, 1024;
	add.s64 	%rd439, %rd437, %rd438;
	add.s64 	%rd440, %rd439, %rd434;
	ld.global.nc.f64 	%fd688, [%rd440+1024];
	ld.global.nc.f64 	%fd689, [%rd440];
	add.f64 	%fd690, %fd688, %fd689;
	mul.f64 	%fd691, %fd690, 0d3FE0000000000000;
	add.s64 	%rd441, %rd15, %rd436;
	add.s64 	%rd442, %rd441, %rd438;
	add.s64 	%rd443, %rd442, %rd434;
	ld.global.nc.f64 	%fd692, [%rd443+131072];
	ld.global.nc.f64 	%fd693, [%rd443];
	add.f64 	%fd694, %fd692, %fd693;
	ld.global.nc.f64 	%fd695, [%rd443+132096];
	ld.global.nc.f64 	%fd696, [%rd443+1024];
	add.f64 	%fd697, %fd695, %fd696;
	sub.f64 	%fd698, %fd694, %fd697;
	mul.f64 	%fd699, %fd691, %fd698;
	sub.f64 	%fd700, %fd692, %fd693;
	add.f64 	%fd701, %fd700, %fd697;
	div.rn.f64 	%fd702, %fd699, %fd701;
	add.f64 	%fd703, %fd687, %fd702;
	add.s64 	%rd444, %rd16, %rd436;
	add.s64 	%rd445, %rd444, %rd438;
	add.s64 	%rd446, %rd445, %rd434;
	st.global.f64 	[%rd446], %fd703;
$L__BB0_74:
	setp.gt.u32 	%p207, %r12, %r11;
	setp.lt.s32 	%p208, %r12, %r26;
	or.pred  	%p209, %p12, %p208;
	or.pred  	%p210, %p209, %p207;
	@%p210 bra 	$L__BB0_76;
	mul.wide.u32 	%rd447, %r12, 8;
	add.s64 	%rd448, %rd18, %rd447;
	ld.global.nc.f64 	%fd704, [%rd448+1024];
	ld.global.nc.f64 	%fd705, [%rd448];
	sub.f64 	%fd706, %fd704, %fd705;
	mul.wide.u32 	%rd449, %r32, 1024;
	add.s64 	%rd450, %rd14, %rd449;
	mul.wide.s32 	%rd451, %r3, 1024;
	add.s64 	%rd452, %rd450, %rd451;
	add.s64 	%rd453, %rd452, %rd447;
	ld.global.nc.f64 	%fd707, [%rd453+1024];
	ld.global.nc.f64 	%fd708, [%rd453];
	add.f64 	%fd709, %fd707, %fd708;
	mul.f64 	%fd710, %fd709, 0d3FE0000000000000;
	add.s64 	%rd454, %rd15, %rd449;
	add.s64 	%rd455, %rd454, %rd451;
	add.s64 	%rd456, %rd455, %rd447;
	ld.global.nc.f64 	%fd711, [%rd456+131072];
	ld.global.nc.f64 	%fd712, [%rd456];
	add.f64 	%fd713, %fd711, %fd712;
	ld.global.nc.f64 	%fd714, [%rd456+132096];
	ld.global.nc.f64 	%fd715, [%rd456+1024];
	add.f64 	%fd716, %fd714, %fd715;
	sub.f64 	%fd717, %fd713, %fd716;
	mul.f64 	%fd718, %fd710, %fd717;
	sub.f64 	%fd719, %fd711, %fd712;
	add.f64 	%fd720, %fd719, %fd716;
	div.rn.f64 	%fd721, %fd718, %fd720;
	add.f64 	%fd722, %fd706, %fd721;
	add.s64 	%rd457, %rd16, %rd449;
	add.s64 	%rd458, %rd457, %rd451;
	add.s64 	%rd459, %rd458, %rd447;
	st.global.f64 	[%rd459], %fd722;
$L__BB0_76:
	setp.gt.u32 	%p211, %r13, %r11;
	setp.lt.s32 	%p212, %r13, %r26;
	or.pred  	%p213, %p12, %p212;
	or.pred  	%p214, %p213, %p211;
	@%p214 bra 	$L__BB0_78;
	mul.wide.u32 	%rd460, %r13, 8;
	add.s64 	%rd461, %rd18, %rd460;
	ld.global.nc.f64 	%fd723, [%rd461+1024];
	ld.global.nc.f64 	%fd724, [%rd461];
	sub.f64 	%fd725, %fd723, %fd724;
	mul.wide.u32 	%rd462, %r32, 1024;
	add.s64 	%rd463, %rd14, %rd462;
	mul.wide.s32 	%rd464, %r3, 1024;
	add.s64 	%rd465, %rd463, %rd464;
	add.s64 	%rd466, %rd465, %rd460;
	ld.global.nc.f64 	%fd726, [%rd466+1024];
	ld.global.nc.f64 	%fd727, [%rd466];
	add.f64 	%fd728, %fd726, %fd727;
	mul.f64 	%fd729, %fd728, 0d3FE0000000000000;
	add.s64 	%rd467, %rd15, %rd462;
	add.s64 	%rd468, %rd467, %rd464;
	add.s64 	%rd469, %rd468, %rd460;
	ld.global.nc.f64 	%fd730, [%rd469+131072];
	ld.global.nc.f64 	%fd731, [%rd469];
	add.f64 	%fd732, %fd730, %fd731;
	ld.global.nc.f64 	%fd733, [%rd469+132096];
	ld.global.nc.f64 	%fd734, [%rd469+1024];
	add.f64 	%fd735, %fd733, %fd734;
	sub.f64 	%fd736, %fd732, %fd735;
	mul.f64 	%fd737, %fd729, %fd736;
	sub.f64 	%fd738, %fd730, %fd731;
	add.f64 	%fd739, %fd738, %fd735;
	div.rn.f64 	%fd740, %fd737, %fd739;
	add.f64 	%fd741, %fd725, %fd740;
	add.s64 	%rd470, %rd16, %rd462;
	add.s64 	%rd471, %rd470, %rd464;
	add.s64 	%rd472, %rd471, %rd460;
	st.global.f64 	[%rd472], %fd741;
$L__BB0_78:
	setp.gt.u32 	%p215, %r14, %r11;
	setp.lt.s32 	%p216, %r14, %r26;
	or.pred  	%p217, %p12, %p216;
	or.pred  	%p218, %p217, %p215;
	@%p218 bra 	$L__BB0_80;
	mul.wide.u32 	%rd473, %r14, 8;
	add.s64 	%rd474, %rd18, %rd473;
	ld.global.nc.f64 	%fd742, [%rd474+1024];
	ld.global.nc.f64 	%fd743, [%rd474];
	sub.f64 	%fd744, %fd742, %fd743;
	mul.wide.u32 	%rd475, %r32, 1024;
	add.s64 	%rd476, %rd14, %rd475;
	mul.wide.s32 	%rd477, %r3, 1024;
	add.s64 	%rd478, %rd476, %rd477;
	add.s64 	%rd479, %rd478, %rd473;
	ld.global.nc.f64 	%fd745, [%rd479+1024];
	ld.global.nc.f64 	%fd746, [%rd479];
	add.f64 	%fd747, %fd745, %fd746;
	mul.f64 	%fd748, %fd747, 0d3FE0000000000000;
	add.s64 	%rd480, %rd15, %rd475;
	add.s64 	%rd481, %rd480, %rd477;
	add.s64 	%rd482, %rd481, %rd473;
	ld.global.nc.f64 	%fd749, [%rd482+131072];
	ld.global.nc.f64 	%fd750, [%rd482];
	add.f64 	%fd751, %fd749, %fd750;
	ld.global.nc.f64 	%fd752, [%rd482+132096];
	ld.global.nc.f64 	%fd753, [%rd482+1024];
	add.f64 	%fd754, %fd752, %fd753;
	sub.f64 	%fd755, %fd751, %fd754;
	mul.f64 	%fd756, %fd748, %fd755;
	sub.f64 	%fd757, %fd749, %fd750;
	add.f64 	%fd758, %fd757, %fd754;
	div.rn.f64 	%fd759, %fd756, %fd758;
	add.f64 	%fd760, %fd744, %fd759;
	add.s64 	%rd483, %rd16, %rd475;
	add.s64 	%rd484, %rd483, %rd477;
	add.s64 	%rd485, %rd484, %rd473;
	st.global.f64 	[%rd485], %fd760;
$L__BB0_80:
	setp.gt.u32 	%p219, %r16, %r42;
	setp.lt.u32 	%p220, %r16, %r4;
	setp.gt.u32 	%p221, %r2, %r11;
	setp.lt.s32 	%p222, %r2, %r26;
	or.pred  	%p224, %p184, %p220;
	or.pred  	%p13, %p224, %p219;
	or.pred  	%p225, %p13, %p222;
	or.pred  	%p226, %p225, %p221;
	@%p226 bra 	$L__BB0_82;
	mul.wide.u32 	%rd486, %r16, 1024;
	add.s64 	%rd487, %rd13, %rd486;
	mul.wide.u32 	%rd488, %r2, 8;
	add.s64 	%rd489, %rd487, %rd488;
	ld.global.nc.f64 	%fd761, [%rd489+1024];
	ld.global.nc.f64 	%fd762, [%rd489];
	sub.f64 	%fd763, %fd761, %fd762;
	add.s64 	%rd490, %rd14, %rd486;
	add.s64 	%rd491, %rd490, %rd488;
	ld.global.nc.f64 	%fd764, [%rd491+1024];
	ld.global.nc.f64 	%fd765, [%rd491];
	add.f64 	%fd766, %fd764, %fd765;
	mul.f64 	%fd767, %fd766, 0d3FE0000000000000;
	add.s64 	%rd492, %rd15, %rd486;
	add.s64 	%rd493, %rd492, %rd488;
	ld.global.nc.f64 	%fd768, [%rd493+131072];
	ld.global.nc.f64 	%fd769, [%rd493];
	add.f64 	%fd770, %fd768, %fd769;
	ld.global.nc.f64 	%fd771, [%rd493+132096];
	ld.global.nc.f64 	%fd772, [%rd493+1024];
	add.f64 	%fd773, %fd771, %fd772;
	sub.f64 	%fd774, %fd770, %fd773;
	mul.f64 	%fd775, %fd767, %fd774;
	sub.f64 	%fd776, %fd768, %fd769;
	add.f64 	%fd777, %fd776, %fd773;
	div.rn.f64 	%fd778, %fd775, %fd777;
	add.f64 	%fd779, %fd763, %fd778;
	add.s64 	%rd494, %rd16, %rd486;
	add.s64 	%rd495, %rd494, %rd488;
	st.global.f64 	[%rd495], %fd779;
$L__BB0_82:
	setp.gt.u32 	%p227, %r12, %r11;
	setp.lt.s32 	%p228, %r12, %r26;
	or.pred  	%p229, %p13, %p228;
	or.pred  	%p230, %p229, %p227;
	@%p230 bra 	$L__BB0_84;
	mul.wide.u32 	%rd496, %r16, 1024;
	add.s64 	%rd497, %rd13, %rd496;
	mul.wide.u32 	%rd498, %r12, 8;
	add.s64 	%rd499, %rd497, %rd498;
	ld.global.nc.f64 	%fd780, [%rd499+1024];
	ld.global.nc.f64 	%fd781, [%rd499];
	sub.f64 	%fd782, %fd780, %fd781;
	add.s64 	%rd500, %rd14, %rd496;
	add.s64 	%rd501, %rd500, %rd498;
	ld.global.nc.f64 	%fd783, [%rd501+1024];
	ld.global.nc.f64 	%fd784, [%rd501];
	add.f64 	%fd785, %fd783, %fd784;
	mul.f64 	%fd786, %fd785, 0d3FE0000000000000;
	add.s64 	%rd502, %rd15, %rd496;
	add.s64 	%rd503, %rd502, %rd498;
	ld.global.nc.f64 	%fd787, [%rd503+131072];
	ld.global.nc.f64 	%fd788, [%rd503];
	add.f64 	%fd789, %fd787, %fd788;
	ld.global.nc.f64 	%fd790, [%rd503+132096];
	ld.global.nc.f64 	%fd791, [%rd503+1024];
	add.f64 	%fd792, %fd790, %fd791;
	sub.f64 	%fd793, %fd789, %fd792;
	mul.f64 	%fd794, %fd786, %fd793;
	sub.f64 	%fd795, %fd787, %fd788;
	add.f64 	%fd796, %fd795, %fd792;
	div.rn.f64 	%fd797, %fd794, %fd796;
	add.f64 	%fd798, %fd782, %fd797;
	add.s64 	%rd504, %rd16, %rd496;
	add.s64 	%rd505, %rd504, %rd498;
	st.global.f64 	[%rd505], %fd798;
$L__BB0_84:
	setp.gt.u32 	%p231, %r13, %r11;
	setp.lt.s32 	%p232, %r13, %r26;
	or.pred  	%p233, %p13, %p232;
	or.pred  	%p234, %p233, %p231;
	@%p234 bra 	$L__BB0_86;
	mul.wide.u32 	%rd506, %r16, 1024;
	add.s64 	%rd507, %rd13, %rd506;
	mul.wide.u32 	%rd508, %r13, 8;
	add.s64 	%rd509, %rd507, %rd508;
	ld.global.nc.f64 	%fd799, [%rd509+1024];
	ld.global.nc.f64 	%fd800, [%rd509];
	sub.f64 	%fd801, %fd799, %fd800;
	add.s64 	%rd510, %rd14, %rd506;
	add.s64 	%rd511, %rd510, %rd508;
	ld.global.nc.f64 	%fd802, [%rd511+1024];
	ld.global.nc.f64 	%fd803, [%rd511];
	add.f64 	%fd804, %fd802, %fd803;
	mul.f64 	%fd805, %fd804, 0d3FE0000000000000;
	add.s64 	%rd512, %rd15, %rd506;
	add.s64 	%rd513, %rd512, %rd508;
	ld.global.nc.f64 	%fd806, [%rd513+131072];
	ld.global.nc.f64 	%fd807, [%rd513];
	add.f64 	%fd808, %fd806, %fd807;
	ld.global.nc.f64 	%fd809, [%rd513+132096];
	ld.global.nc.f64 	%fd810, [%rd513+1024];
	add.f64 	%fd811, %fd809, %fd810;
	sub.f64 	%fd812, %fd808, %fd811;
	mul.f64 	%fd813, %fd805, %fd812;
	sub.f64 	%fd814, %fd806, %fd807;
	add.f64 	%fd815, %fd814, %fd811;
	div.rn.f64 	%fd816, %fd813, %fd815;
	add.f64 	%fd817, %fd801, %fd816;
	add.s64 	%rd514, %rd16, %rd506;
	add.s64 	%rd515, %rd514, %rd508;
	st.global.f64 	[%rd515], %fd817;
$L__BB0_86:
	setp.gt.u32 	%p235, %r14, %r11;
	setp.lt.s32 	%p236, %r14, %r26;
	or.pred  	%p237, %p13, %p236;
	or.pred  	%p238, %p237, %p235;
	@%p238 bra 	$L__BB0_88;
	mul.wide.u32 	%rd516, %r16, 1024;
	add.s64 	%rd517, %rd13, %rd516;
	mul.wide.u32 	%rd518, %r14, 8;
	add.s64 	%rd519, %rd517, %rd518;
	ld.global.nc.f64 	%fd818, [%rd519+1024];
	ld.global.nc.f64 	%fd819, [%rd519];
	sub.f64 	%fd820, %fd818, %fd819;
	add.s64 	%rd520, %rd14, %rd516;
	add.s64 	%rd521, %rd520, %rd518;
	ld.global.nc.f64 	%fd821, [%rd521+1024];
	ld.global.nc.f64 	%fd822, [%rd521];
	add.f64 	%fd823, %fd821, %fd822;
	mul.f64 	%fd824, %fd823, 0d3FE0000000000000;
	add.s64 	%rd522, %rd15, %rd516;
	add.s64 	%rd523, %rd522, %rd518;
	ld.global.nc.f64 	%fd825, [%rd523+131072];
	ld.global.nc.f64 	%fd826, [%rd523];
	add.f64 	%fd827, %fd825, %fd826;
	ld.global.nc.f64 	%fd828, [%rd523+132096];
	ld.global.nc.f64 	%fd829, [%rd523+1024];
	add.f64 	%fd830, %fd828, %fd829;
	sub.f64 	%fd831, %fd827, %fd830;
	mul.f64 	%fd832, %fd824, %fd831;
	sub.f64 	%fd833, %fd825, %fd826;
	add.f64 	%fd834, %fd833, %fd830;
	div.rn.f64 	%fd835, %fd832, %fd834;
	add.f64 	%fd836, %fd820, %fd835;
	add.s64 	%rd524, %rd16, %rd516;
	add.s64 	%rd525, %rd524, %rd518;
	st.global.f64 	[%rd525], %fd836;
$L__BB0_88:
	add.s32 	%r53, %r16, %r3;
	setp.gt.u32 	%p239, %r53, %r42;
	setp.lt.u32 	%p240, %r53, %r4;
	setp.gt.u32 	%p241, %r2, %r11;
	setp.lt.s32 	%p242, %r2, %r26;
	mul.wide.u32 	%rd526, %r53, 1024;
	add.s64 	%rd19, %rd13, %rd526;
	add.s64 	%rd20, %rd14, %rd526;
	add.s64 	%rd21, %rd15, %rd526;
	add.s64 	%rd22, %rd16, %rd526;
	or.pred  	%p244, %p184, %p240;
	or.pred  	%p14, %p244, %p239;
	or.pred  	%p245, %p14, %p242;
	or.pred  	%p246, %p245, %p241;
	@%p246 bra 	$L__BB0_90;
	mul.wide.u32 	%rd527, %r2, 8;
	add.s64 	%rd528, %rd19, %rd527;
	ld.global.nc.f64 	%fd837, [%rd528+1024];
	ld.global.nc.f64 	%fd838, [%rd528];
	sub.f64 	%fd839, %fd837, %fd838;
	add.s64 	%rd529, %rd20, %rd527;
	ld.global.nc.f64 	%fd840, [%rd529+1024];
	ld.global.nc.f64 	%fd841, [%rd529];
	add.f64 	%fd842, %fd840, %fd841;
	mul.f64 	%fd843, %fd842, 0d3FE0000000000000;
	add.s64 	%rd530, %rd21, %rd527;
	ld.global.nc.f64 	%fd844, [%rd530+131072];
	ld.global.nc.f64 	%fd845, [%rd530];
	add.f64 	%fd846, %fd844, %fd845;
	ld.global.nc.f64 	%fd847, [%rd530+132096];
	ld.global.nc.f64 	%fd848, [%rd530+1024];
	add.f64 	%fd849, %fd847, %fd848;
	sub.f64 	%fd850, %fd846, %fd849;
	mul.f64 	%fd851, %fd843, %fd850;
	sub.f64 	%fd852, %fd844, %fd845;
	add.f64 	%fd853, %fd852, %fd849;
	div.rn.f64 	%fd854, %fd851, %fd853;
	add.f64 	%fd855, %fd839, %fd854;
	add.s64 	%rd531, %rd22, %rd527;
	st.global.f64 	[%rd531], %fd855;
$L__BB0_90:
	setp.gt.u32 	%p247, %r12, %r11;
	setp.lt.s32 	%p248, %r12, %r26;
	or.pred  	%p249, %p14, %p248;
	or.pred  	%p250, %p249, %p247;
	@%p250 bra 	$L__BB0_92;
	mul.wide.u32 	%rd532, %r12, 8;
	add.s64 	%rd533, %rd19, %rd532;
	ld.global.nc.f64 	%fd856, [%rd533+1024];
	ld.global.nc.f64 	%fd857, [%rd533];
	sub.f64 	%fd858, %fd856, %fd857;
	add.s64 	%rd534, %rd20, %rd532;
	ld.global.nc.f64 	%fd859, [%rd534+1024];
	ld.global.nc.f64 	%fd860, [%rd534];
	add.f64 	%fd861, %fd859, %fd860;
	mul.f64 	%fd862, %fd861, 0d3FE0000000000000;
	add.s64 	%rd535, %rd21, %rd532;
	ld.global.nc.f64 	%fd863, [%rd535+131072];
	ld.global.nc.f64 	%fd864, [%rd535];
	add.f64 	%fd865, %fd863, %fd864;
	ld.global.nc.f64 	%fd866, [%rd535+132096];
	ld.global.nc.f64 	%fd867, [%rd535+1024];
	add.f64 	%fd868, %fd866, %fd867;
	sub.f64 	%fd869, %fd865, %fd868;
	mul.f64 	%fd870, %fd862, %fd869;
	sub.f64 	%fd871, %fd863, %fd864;
	add.f64 	%fd872, %fd871, %fd868;
	div.rn.f64 	%fd873, %fd870, %fd872;
	add.f64 	%fd874, %fd858, %fd873;
	add.s64 	%rd536, %rd22, %rd532;
	st.global.f64 	[%rd536], %fd874;
$L__BB0_92:
	setp.gt.u32 	%p251, %r13, %r11;
	setp.lt.s32 	%p252, %r13, %r26;
	or.pred  	%p253, %p14, %p252;
	or.pred  	%p254, %p253, %p251;
	@%p254 bra 	$L__BB0_94;
	mul.wide.u32 	%rd537, %r13, 8;
	add.s64 	%rd538, %rd19, %rd537;
	ld.global.nc.f64 	%fd875, [%rd538+1024];
	ld.global.nc.f64 	%fd876, [%rd538];
	sub.f64 	%fd877, %fd875, %fd876;
	add.s64 	%rd539, %rd20, %rd537;
	ld.global.nc.f64 	%fd878, [%rd539+1024];
	ld.global.nc.f64 	%fd879, [%rd539];
	add.f64 	%fd880, %fd878, %fd879;
	mul.f64 	%fd881, %fd880, 0d3FE0000000000000;
	add.s64 	%rd540, %rd21, %rd537;
	ld.global.nc.f64 	%fd882, [%rd540+131072];
	ld.global.nc.f64 	%fd883, [%rd540];
	add.f64 	%fd884, %fd882, %fd883;
	ld.global.nc.f64 	%fd885, [%rd540+132096];
	ld.global.nc.f64 	%fd886, [%rd540+1024];
	add.f64 	%fd887, %fd885, %fd886;
	sub.f64 	%fd888, %fd884, %fd887;
	mul.f64 	%fd889, %fd881, %fd888;
	sub.f64 	%fd890, %fd882, %fd883;
	add.f64 	%fd891, %fd890, %fd887;
	div.rn.f64 	%fd892, %fd889, %fd891;
	add.f64 	%fd893, %fd877, %fd892;
	add.s64 	%rd541, %rd22, %rd537;
	st.global.f64 	[%rd541], %fd893;
$L__BB0_94:
	setp.gt.u32 	%p255, %r14, %r11;
	setp.lt.s32 	%p256, %r14, %r26;
	or.pred  	%p257, %p14, %p256;
	or.pred  	%p258, %p257, %p255;
	@%p258 bra 	$L__BB0_96;
	mul.wide.u32 	%rd542, %r14, 8;
	add.s64 	%rd543, %rd19, %rd542;
	ld.global.nc.f64 	%fd894, [%rd543+1024];
	ld.global.nc.f64 	%fd895, [%rd543];
	sub.f64 	%fd896, %fd894, %fd895;
	add.s64 	%rd544, %rd20, %rd542;
	ld.global.nc.f64 	%fd897, [%rd544+1024];
	ld.global.nc.f64 	%fd898, [%rd544];
	add.f64 	%fd899, %fd897, %fd898;
	mul.f64 	%fd900, %fd899, 0d3FE0000000000000;
	add.s64 	%rd545, %rd21, %rd542;
	ld.global.nc.f64 	%fd901, [%rd545+131072];
	ld.global.nc.f64 	%fd902, [%rd545];
	add.f64 	%fd903, %fd901, %fd902;
	ld.global.nc.f64 	%fd904, [%rd545+132096];
	ld.global.nc.f64 	%fd905, [%rd545+1024];
	add.f64 	%fd906, %fd904, %fd905;
	sub.f64 	%fd907, %fd903, %fd906;
	mul.f64 	%fd908, %fd900, %fd907;
	sub.f64 	%fd909, %fd901, %fd902;
	add.f64 	%fd910, %fd909, %fd906;
	div.rn.f64 	%fd911, %fd908, %fd910;
	add.f64 	%fd912, %fd896, %fd911;
	add.s64 	%rd546, %rd22, %rd542;
	st.global.f64 	[%rd546], %fd912;
$L__BB0_96:
	ld.param.u64 	%rd639, [_Z8fastwavePdS_S_S_iii_param_3];
	ld.param.u64 	%rd638, [_Z8fastwavePdS_S_S_iii_param_2];
	ld.param.u64 	%rd637, [_Z8fastwavePdS_S_S_iii_param_1];
	ld.param.u64 	%rd636, [_Z8fastwavePdS_S_S_iii_param_0];
	add.s32 	%r59, %r52, %r6;
	setp.gt.u32 	%p259, %r2, %r11;
	setp.lt.s32 	%p260, %r2, %r26;
	setp.gt.u32 	%p261, %r32, %r42;
	setp.ge.u32 	%p262, %r59, %r7;
	setp.le.u32 	%p263, %r59, %r9;
	cvta.to.global.u64 	%rd547, %rd637;
	mul.wide.u32 	%rd548, %r59, 131072;
	add.s64 	%rd23, %rd547, %rd548;
	cvta.to.global.u64 	%rd549, %rd638;
	add.s64 	%rd24, %rd549, %rd548;
	cvta.to.global.u64 	%rd550, %rd639;
	add.s64 	%rd25, %rd550, %rd548;
	cvta.to.global.u64 	%rd551, %rd636;
	add.s64 	%rd26, %rd551, %rd548;
	mul.wide.u32 	%rd552, %r32, 1024;
	add.s64 	%rd27, %rd23, %rd552;
	add.s64 	%rd28, %rd24, %rd552;
	add.s64 	%rd29, %rd25, %rd552;
	add.s64 	%rd30, %rd26, %rd552;
	and.pred  	%p15, %p262, %p263;
	not.pred 	%p264, %p15;
	or.pred  	%p16, %p264, %p261;
	or.pred  	%p265, %p16, %p260;
	or.pred  	%p266, %p265, %p259;
	@%p266 bra 	$L__BB0_98;
	mul.wide.u32 	%rd553, %r2, 8;
	add.s64 	%rd554, %rd27, %rd553;
	ld.global.nc.f64 	%fd913, [%rd554+1024];
	ld.global.nc.f64 	%fd914, [%rd554];
	sub.f64 	%fd915, %fd913, %fd914;
	add.s64 	%rd555, %rd28, %rd553;
	ld.global.nc.f64 	%fd916, [%rd555+1024];
	ld.global.nc.f64 	%fd917, [%rd555];
	add.f64 	%fd918, %fd916, %fd917;
	mul.f64 	%fd919, %fd918, 0d3FE0000000000000;
	add.s64 	%rd556, %rd29, %rd553;
	ld.global.nc.f64 	%fd920, [%rd556+131072];
	ld.global.nc.f64 	%fd921, [%rd556];
	add.f64 	%fd922, %fd920, %fd921;
	ld.global.nc.f64 	%fd923, [%rd556+132096];
	ld.global.nc.f64 	%fd924, [%rd556+1024];
	add.f64 	%fd925, %fd923, %fd924;
	sub.f64 	%fd926, %fd922, %fd925;
	mul.f64 	%fd927, %fd919, %fd926;
	sub.f64 	%fd928, %fd920, %fd921;
	add.f64 	%fd929, %fd928, %fd925;
	div.rn.f64 	%fd930, %fd927, %fd929;
	add.f64 	%fd931, %fd915, %fd930;
	add.s64 	%rd557, %rd30, %rd553;
	st.global.f64 	[%rd557], %fd931;
$L__BB0_98:
	setp.gt.u32 	%p267, %r12, %r11;
	setp.lt.s32 	%p268, %r12, %r26;
	or.pred  	%p269, %p16, %p268;
	or.pred  	%p270, %p269, %p267;
	@%p270 bra 	$L__BB0_100;
	mul.wide.u32 	%rd558, %r12, 8;
	add.s64 	%rd559, %rd27, %rd558;
	ld.global.nc.f64 	%fd932, [%rd559+1024];
	ld.global.nc.f64 	%fd933, [%rd559];
	sub.f64 	%fd934, %fd932, %fd933;
	add.s64 	%rd560, %rd28, %rd558;
	ld.global.nc.f64 	%fd935, [%rd560+1024];
	ld.global.nc.f64 	%fd936, [%rd560];
	add.f64 	%fd937, %fd935, %fd936;
	mul.f64 	%fd938, %fd937, 0d3FE0000000000000;
	add.s64 	%rd561, %rd29, %rd558;
	ld.global.nc.f64 	%fd939, [%rd561+131072];
	ld.global.nc.f64 	%fd940, [%rd561];
	add.f64 	%fd941, %fd939, %fd940;
	ld.global.nc.f64 	%fd942, [%rd561+132096];
	ld.global.nc.f64 	%fd943, [%rd561+1024];
	add.f64 	%fd944, %fd942, %fd943;
	sub.f64 	%fd945, %fd941, %fd944;
	mul.f64 	%fd946, %fd938, %fd945;
	sub.f64 	%fd947, %fd939, %fd940;
	add.f64 	%fd948, %fd947, %fd944;
	div.rn.f64 	%fd949, %fd946, %fd948;
	add.f64 	%fd950, %fd934, %fd949;
	add.s64 	%rd562, %rd30, %rd558;
	st.global.f64 	[%rd562], %fd950;
$L__BB0_100:
	setp.gt.u32 	%p271, %r13, %r11;
	setp.lt.s32 	%p272, %r13, %r26;
	or.pred  	%p273, %p16, %p272;
	or.pred  	%p274, %p273, %p271;
	@%p274 bra 	$L__BB0_102;
	mul.wide.u32 	%rd563, %r13, 8;
	add.s64 	%rd564, %rd27, %rd563;
	ld.global.nc.f64 	%fd951, [%rd564+1024];
	ld.global.nc.f64 	%fd952, [%rd564];
	sub.f64 	%fd953, %fd951, %fd952;
	add.s64 	%rd565, %rd28, %rd563;
	ld.global.nc.f64 	%fd954, [%rd565+1024];
	ld.global.nc.f64 	%fd955, [%rd565];
	add.f64 	%fd956, %fd954, %fd955;
	mul.f64 	%fd957, %fd956, 0d3FE0000000000000;
	add.s64 	%rd566, %rd29, %rd563;
	ld.global.nc.f64 	%fd958, [%rd566+131072];
	ld.global.nc.f64 	%fd959, [%rd566];
	add.f64 	%fd960, %fd958, %fd959;
	ld.global.nc.f64 	%fd961, [%rd566+132096];
	ld.global.nc.f64 	%fd962, [%rd566+1024];
	add.f64 	%fd963, %fd961, %fd962;
	sub.f64 	%fd964, %fd960, %fd963;
	mul.f64 	%fd965, %fd957, %fd964;
	sub.f64 	%fd966, %fd958, %fd959;
	add.f64 	%fd967, %fd966, %fd963;
	div.rn.f64 	%fd968, %fd965, %fd967;
	add.f64 	%fd969, %fd953, %fd968;
	add.s64 	%rd567, %rd30, %rd563;
	st.global.f64 	[%rd567], %fd969;
$L__BB0_102:
	setp.gt.u32 	%p275, %r14, %r11;
	setp.lt.s32 	%p276, %r14, %r26;
	or.pred  	%p277, %p16, %p276;
	or.pred  	%p278, %p277, %p275;
	@%p278 bra 	$L__BB0_104;
	mul.wide.u32 	%rd568, %r14, 8;
	add.s64 	%rd569, %rd27, %rd568;
	ld.global.nc.f64 	%fd970, [%rd569+1024];
	ld.global.nc.f64 	%fd971, [%rd569];
	sub.f64 	%fd972, %fd970, %fd971;
	add.s64 	%rd570, %rd28, %rd568;
	ld.global.nc.f64 	%fd973, [%rd570+1024];
	ld.global.nc.f64 	%fd974, [%rd570];
	add.f64 	%fd975, %fd973, %fd974;
	mul.f64 	%fd976, %fd975, 0d3FE0000000000000;
	add.s64 	%rd571, %rd29, %rd568;
	ld.global.nc.f64 	%fd977, [%rd571+131072];
	ld.global.nc.f64 	%fd978, [%rd571];
	add.f64 	%fd979, %fd977, %fd978;
	ld.global.nc.f64 	%fd980, [%rd571+132096];
	ld.global.nc.f64 	%fd981, [%rd571+1024];
	add.f64 	%fd982, %fd980, %fd981;
	sub.f64 	%fd983, %fd979, %fd982;
	mul.f64 	%fd984, %fd976, %fd983;
	sub.f64 	%fd985, %fd977, %fd978;
	add.f64 	%fd986, %fd985, %fd982;
	div.rn.f64 	%fd987, %fd984, %fd986;
	add.f64 	%fd988, %fd972, %fd987;
	add.s64 	%rd572, %rd30, %rd568;
	st.global.f64 	[%rd572], %fd988;
$L__BB0_104:
	setp.gt.u32 	%p279, %r15, %r42;
	setp.lt.u32 	%p280, %r15, %r4;
	setp.gt.u32 	%p281, %r2, %r11;
	setp.lt.s32 	%p282, %r2, %r26;
	mul.wide.s32 	%rd573, %r3, 1024;
	add.s64 	%rd31, %rd27, %rd573;
	add.s64 	%rd32, %rd28, %rd573;
	add.s64 	%rd33, %rd29, %rd573;
	add.s64 	%rd34, %rd30, %rd573;
	or.pred  	%p284, %p264, %p280;
	or.pred  	%p17, %p284, %p279;
	or.pred  	%p285, %p17, %p282;
	or.pred  	%p286, %p285, %p281;
	@%p286 bra 	$L__BB0_106;
	mul.wide.u32 	%rd574, %r2, 8;
	add.s64 	%rd575, %rd31, %rd574;
	ld.global.nc.f64 	%fd989, [%rd575+1024];
	ld.global.nc.f64 	%fd990, [%rd575];
	sub.f64 	%fd991, %fd989, %fd990;
	add.s64 	%rd576, %rd32, %rd574;
	ld.global.nc.f64 	%fd992, [%rd576+1024];
	ld.global.nc.f64 	%fd993, [%rd576];
	add.f64 	%fd994, %fd992, %fd993;
	mul.f64 	%fd995, %fd994, 0d3FE0000000000000;
	add.s64 	%rd577, %rd33, %rd574;
	ld.global.nc.f64 	%fd996, [%rd577+131072];
	ld.global.nc.f64 	%fd997, [%rd577];
	add.f64 	%fd998, %fd996, %fd997;
	ld.global.nc.f64 	%fd999, [%rd577+132096];
	ld.global.nc.f64 	%fd1000, [%rd577+1024];
	add.f64 	%fd1001, %fd999, %fd1000;
	sub.f64 	%fd1002, %fd998, %fd1001;
	mul.f64 	%fd1003, %fd995, %fd1002;
	sub.f64 	%fd1004, %fd996, %fd997;
	add.f64 	%fd1005, %fd1004, %fd1001;
	div.rn.f64 	%fd1006, %fd1003, %fd1005;
	add.f64 	%fd1007, %fd991, %fd1006;
	add.s64 	%rd578, %rd34, %rd574;
	st.global.f64 	[%rd578], %fd1007;
$L__BB0_106:
	setp.gt.u32 	%p287, %r12, %r11;
	setp.lt.s32 	%p288, %r12, %r26;
	or.pred  	%p289, %p17, %p288;
	or.pred  	%p290, %p289, %p287;
	@%p290 bra 	$L__BB0_108;
	mul.wide.u32 	%rd579, %r12, 8;
	add.s64 	%rd580, %rd31, %rd579;
	ld.global.nc.f64 	%fd1008, [%rd580+1024];
	ld.global.nc.f64 	%fd1009, [%rd580];
	sub.f64 	%fd1010, %fd1008, %fd1009;
	add.s64 	%rd581, %rd32, %rd579;
	ld.global.nc.f64 	%fd1011, [%rd581+1024];
	ld.global.nc.f64 	%fd1012, [%rd581];
	add.f64 	%fd1013, %fd1011, %fd1012;
	mul.f64 	%fd1014, %fd1013, 0d3FE0000000000000;
	add.s64 	%rd582, %rd33, %rd579;
	ld.global.nc.f64 	%fd1015, [%rd582+131072];
	ld.global.nc.f64 	%fd1016, [%rd582];
	add.f64 	%fd1017, %fd1015, %fd1016;
	ld.global.nc.f64 	%fd1018, [%rd582+132096];
	ld.global.nc.f64 	%fd1019, [%rd582+1024];
	add.f64 	%fd1020, %fd1018, %fd1019;
	sub.f64 	%fd1021, %fd1017, %fd1020;
	mul.f64 	%fd1022, %fd1014, %fd1021;
	sub.f64 	%fd1023, %fd1015, %fd1016;
	add.f64 	%fd1024, %fd1023, %fd1020;
	div.rn.f64 	%fd1025, %fd1022, %fd1024;
	add.f64 	%fd1026, %fd1010, %fd1025;
	add.s64 	%rd583, %rd34, %rd579;
	st.global.f64 	[%rd583], %fd1026;
$L__BB0_108:
	setp.gt.u32 	%p291, %r13, %r11;
	setp.lt.s32 	%p292, %r13, %r26;
	or.pred  	%p293, %p17, %p292;
	or.pred  	%p294, %p293, %p291;
	@%p294 bra 	$L__BB0_110;
	mul.wide.u32 	%rd584, %r13, 8;
	add.s64 	%rd585, %rd31, %rd584;
	ld.global.nc.f64 	%fd1027, [%rd585+1024];
	ld.global.nc.f64 	%fd1028, [%rd585];
	sub.f64 	%fd1029, %fd1027, %fd1028;
	add.s64 	%rd586, %rd32, %rd584;
	ld.global.nc.f64 	%fd1030, [%rd586+1024];
	ld.global.nc.f64 	%fd1031, [%rd586];
	add.f64 	%fd1032, %fd1030, %fd1031;
	mul.f64 	%fd1033, %fd1032, 0d3FE0000000000000;
	add.s64 	%rd587, %rd33, %rd584;
	ld.global.nc.f64 	%fd1034, [%rd587+131072];
	ld.global.nc.f64 	%fd1035, [%rd587];
	add.f64 	%fd1036, %fd1034, %fd1035;
	ld.global.nc.f64 	%fd1037, [%rd587+132096];
	ld.global.nc.f64 	%fd1038, [%rd587+1024];
	add.f64 	%fd1039, %fd1037, %fd1038;
	sub.f64 	%fd1040, %fd1036, %fd1039;
	mul.f64 	%fd1041, %fd1033, %fd1040;
	sub.f64 	%fd1042, %fd1034, %fd1035;
	add.f64 	%fd1043, %fd1042, %fd1039;
	div.rn.f64 	%fd1044, %fd1041, %fd1043;
	add.f64 	%fd1045, %fd1029, %fd1044;
	add.s64 	%rd588, %rd34, %rd584;
	st.global.f64 	[%rd588], %fd1045;
$L__BB0_110:
	setp.gt.u32 	%p295, %r14, %r11;
	setp.lt.s32 	%p296, %r14, %r26;
	or.pred  	%p297, %p17, %p296;
	or.pred  	%p298, %p297, %p295;
	@%p298 bra 	$L__BB0_112;
	mul.wide.u32 	%rd589, %r14, 8;
	add.s64 	%rd590, %rd31, %rd589;
	ld.global.nc.f64 	%fd1046, [%rd590+1024];
	ld.global.nc.f64 	%fd1047, [%rd590];
	sub.f64 	%fd1048, %fd1046, %fd1047;
	add.s64 	%rd591, %rd32, %rd589;
	ld.global.nc.f64 	%fd1049, [%rd591+1024];
	ld.global.nc.f64 	%fd1050, [%rd591];
	add.f64 	%fd1051, %fd1049, %fd1050;
	mul.f64 	%fd1052, %fd1051, 0d3FE0000000000000;
	add.s64 	%rd592, %rd33, %rd589;
	ld.global.nc.f64 	%fd1053, [%rd592+131072];
	ld.global.nc.f64 	%fd1054, [%rd592];
	add.f64 	%fd1055, %fd1053, %fd1054;
	ld.global.nc.f64 	%fd1056, [%rd592+132096];
	ld.global.nc.f64 	%fd1057, [%rd592+1024];
	add.f64 	%fd1058, %fd1056, %fd1057;
	sub.f64 	%fd1059, %fd1055, %fd1058;
	mul.f64 	%fd1060, %fd1052, %fd1059;
	sub.f64 	%fd1061, %fd1053, %fd1054;
	add.f64 	%fd1062, %fd1061, %fd1058;
	div.rn.f64 	%fd1063, %fd1060, %fd1062;
	add.f64 	%fd1064, %fd1048, %fd1063;
	add.s64 	%rd593, %rd34, %rd589;
	st.global.f64 	[%rd593], %fd1064;
$L__BB0_112:
	setp.gt.u32 	%p299, %r16, %r42;
	setp.lt.u32 	%p300, %r16, %r4;
	setp.gt.u32 	%p301, %r2, %r11;
	setp.lt.s32 	%p302, %r2, %r26;
	mul.wide.u32 	%rd594, %r16, 1024;
	add.s64 	%rd35, %rd23, %rd594;
	add.s64 	%rd36, %rd24, %rd594;
	add.s64 	%rd37, %rd25, %rd594;
	add.s64 	%rd38, %rd26, %rd594;
	or.pred  	%p304, %p264, %p300;
	or.pred  	%p18, %p304, %p299;
	or.pred  	%p305, %p18, %p302;
	or.pred  	%p306, %p305, %p301;
	@%p306 bra 	$L__BB0_114;
	mul.wide.u32 	%rd595, %r2, 8;
	add.s64 	%rd596, %rd35, %rd595;
	ld.global.nc.f64 	%fd1065, [%rd596+1024];
	ld.global.nc.f64 	%fd1066, [%rd596];
	sub.f64 	%fd1067, %fd1065, %fd1066;
	add.s64 	%rd597, %rd36, %rd595;
	ld.global.nc.f64 	%fd1068, [%rd597+1024];
	ld.global.nc.f64 	%fd1069, [%rd597];
	add.f64 	%fd1070, %fd1068, %fd1069;
	mul.f64 	%fd1071, %fd1070, 0d3FE0000000000000;
	add.s64 	%rd598, %rd37, %rd595;
	ld.global.nc.f64 	%fd1072, [%rd598+131072];
	ld.global.nc.f64 	%fd1073, [%rd598];
	add.f64 	%fd1074, %fd1072, %fd1073;
	ld.global.nc.f64 	%fd1075, [%rd598+132096];
	ld.global.nc.f64 	%fd1076, [%rd598+1024];
	add.f64 	%fd1077, %fd1075, %fd1076;
	sub.f64 	%fd1078, %fd1074, %fd1077;
	mul.f64 	%fd1079, %fd1071, %fd1078;
	sub.f64 	%fd1080, %fd1072, %fd1073;
	add.f64 	%fd1081, %fd1080, %fd1077;
	div.rn.f64 	%fd1082, %fd1079, %fd1081;
	add.f64 	%fd1083, %fd1067, %fd1082;
	add.s64 	%rd599, %rd38, %rd595;
	st.global.f64 	[%rd599], %fd1083;
$L__BB0_114:
	setp.gt.u32 	%p307, %r12, %r11;
	setp.lt.s32 	%p308, %r12, %r26;
	or.pred  	%p309, %p18, %p308;
	or.pred  	%p310, %p309, %p307;
	@%p310 bra 	$L__BB0_116;
	mul.wide.u32 	%rd600, %r12, 8;
	add.s64 	%rd601, %rd35, %rd600;
	ld.global.nc.f64 	%fd1084, [%rd601+1024];
	ld.global.nc.f64 	%fd1085, [%rd601];
	sub.f64 	%fd1086, %fd1084, %fd1085;
	add.s64 	%rd602, %rd36, %rd600;
	ld.global.nc.f64 	%fd1087, [%rd602+1024];
	ld.global.nc.f64 	%fd1088, [%rd602];
	add.f64 	%fd1089, %fd1087, %fd1088;
	mul.f64 	%fd1090, %fd1089, 0d3FE0000000000000;
	add.s64 	%rd603, %rd37, %rd600;
	ld.global.nc.f64 	%fd1091, [%rd603+131072];
	ld.global.nc.f64 	%fd1092, [%rd603];
	add.f64 	%fd1093, %fd1091, %fd1092;
	ld.global.nc.f64 	%fd1094, [%rd603+132096];
	ld.global.nc.f64 	%fd1095, [%rd603+1024];
	add.f64 	%fd1096, %fd1094, %fd1095;
	sub.f64 	%fd1097, %fd1093, %fd1096;
	mul.f64 	%fd1098, %fd1090, %fd1097;
	sub.f64 	%fd1099, %fd1091, %fd1092;
	add.f64 	%fd1100, %fd1099, %fd1096;
	div.rn.f64 	%fd1101, %fd1098, %fd1100;
	add.f64 	%fd1102, %fd1086, %fd1101;
	add.s64 	%rd604, %rd38, %rd600;
	st.global.f64 	[%rd604], %fd1102;
$L__BB0_116:
	setp.gt.u32 	%p311, %r13, %r11;
	setp.lt.s32 	%p312, %r13, %r26;
	or.pred  	%p313, %p18, %p312;
	or.pred  	%p314, %p313, %p311;
	@%p314 bra 	$L__BB0_118;
	mul.wide.u32 	%rd605, %r13, 8;
	add.s64 	%rd606, %rd35, %rd605;
	ld.global.nc.f64 	%fd1103, [%rd606+1024];
	ld.global.nc.f64 	%fd1104, [%rd606];
	sub.f64 	%fd1105, %fd1103, %fd1104;
	add.s64 	%rd607, %rd36, %rd605;
	ld.global.nc.f64 	%fd1106, [%rd607+1024];
	ld.global.nc.f64 	%fd1107, [%rd607];
	add.f64 	%fd1108, %fd1106, %fd1107;
	mul.f64 	%fd1109, %fd1108, 0d3FE0000000000000;
	add.s64 	%rd608, %rd37, %rd605;
	ld.global.nc.f64 	%fd1110, [%rd608+131072];
	ld.global.nc.f64 	%fd1111, [%rd608];
	add.f64 	%fd1112, %fd1110, %fd1111;
	ld.global.nc.f64 	%fd1113, [%rd608+132096];
	ld.global.nc.f64 	%fd1114, [%rd608+1024];
	add.f64 	%fd1115, %fd1113, %fd1114;
	sub.f64 	%fd1116, %fd1112, %fd1115;
	mul.f64 	%fd1117, %fd1109, %fd1116;
	sub.f64 	%fd1118, %fd1110, %fd1111;
	add.f64 	%fd1119, %fd1118, %fd1115;
	div.rn.f64 	%fd1120, %fd1117, %fd1119;
	add.f64 	%fd1121, %fd1105, %fd1120;
	add.s64 	%rd609, %rd38, %rd605;
	st.global.f64 	[%rd609], %fd1121;
$L__BB0_118:
	setp.gt.u32 	%p315, %r14, %r11;
	setp.lt.s32 	%p316, %r14, %r26;
	or.pred  	%p317, %p18, %p316;
	or.pred  	%p318, %p317, %p315;
	@%p318 bra 	$L__BB0_120;
	mul.wide.u32 	%rd610, %r14, 8;
	add.s64 	%rd611, %rd35, %rd610;
	ld.global.nc.f64 	%fd1122, [%rd611+1024];
	ld.global.nc.f64 	%fd1123, [%rd611];
	sub.f64 	%fd1124, %fd1122, %fd1123;
	add.s64 	%rd612, %rd36, %rd610;
	ld.global.nc.f64 	%fd1125, [%rd612+1024];
	ld.global.nc.f64 	%fd1126, [%rd612];
	add.f64 	%fd1127, %fd1125, %fd1126;
	mul.f64 	%fd1128, %fd1127, 0d3FE0000000000000;
	add.s64 	%rd613, %rd37, %rd610;
	ld.global.nc.f64 	%fd1129, [%rd613+131072];
	ld.global.nc.f64 	%fd1130, [%rd613];
	add.f64 	%fd1131, %fd1129, %fd1130;
	ld.global.nc.f64 	%fd1132, [%rd613+132096];
	ld.global.nc.f64 	%fd1133, [%rd613+1024];
	add.f64 	%fd1134, %fd1132, %fd1133;
	sub.f64 	%fd1135, %fd1131, %fd1134;
	mul.f64 	%fd1136, %fd1128, %fd1135;
	sub.f64 	%fd1137, %fd1129, %fd1130;
	add.f64 	%fd1138, %fd1137, %fd1134;
	div.rn.f64 	%fd1139, %fd1136, %fd1138;
	add.f64 	%fd1140, %fd1124, %fd1139;
	add.s64 	%rd614, %rd38, %rd610;
	st.global.f64 	[%rd614], %fd1140;
$L__BB0_120:
	mov.u32 	%r60, %tid.y;
	add.s32 	%r61, %r4, %r60;
	mov.u32 	%r62, %ntid.y;
	add.s32 	%r63, %r61, %r62;
	add.s32 	%r64, %r63, %r62;
	add.s32 	%r65, %r64, %r62;
	setp.gt.u32 	%p319, %r65, %r42;
	setp.lt.u32 	%p320, %r65, %r4;
	setp.gt.u32 	%p321, %r2, %r11;
	setp.lt.s32 	%p322, %r2, %r26;
	mul.wide.u32 	%rd615, %r65, 1024;
	add.s64 	%rd39, %rd23, %rd615;
	add.s64 	%rd40, %rd24, %rd615;
	add.s64 	%rd41, %rd25, %rd615;
	add.s64 	%rd42, %rd26, %rd615;
	or.pred  	%p324, %p264, %p320;
	or.pred  	%p19, %p324, %p319;
	or.pred  	%p325, %p19, %p322;
	or.pred  	%p326, %p325, %p321;
	@%p326 bra 	$L__BB0_122;
	mul.wide.u32 	%rd616, %r2, 8;
	add.s64 	%rd617, %rd39, %rd616;
	ld.global.nc.f64 	%fd1141, [%rd617+1024];
	ld.global.nc.f64 	%fd1142, [%rd617];
	sub.f64 	%fd1143, %fd1141, %fd1142;
	add.s64 	%rd618, %rd40, %rd616;
	ld.global.nc.f64 	%fd1144, [%rd618+1024];
	ld.global.nc.f64 	%fd1145, [%rd618];
	add.f64 	%fd1146, %fd1144, %fd1145;
	mul.f64 	%fd1147, %fd1146, 0d3FE0000000000000;
	add.s64 	%rd619, %rd41, %rd616;
	ld.global.nc.f64 	%fd1148, [%rd619+131072];
	ld.global.nc.f64 	%fd1149, [%rd619];
	add.f64 	%fd1150, %fd1148, %fd1149;
	ld.global.nc.f64 	%fd1151, [%rd619+132096];
	ld.global.nc.f64 	%fd1152, [%rd619+1024];
	add.f64 	%fd1153, %fd1151, %fd1152;
	sub.f64 	%fd1154, %fd1150, %fd1153;
	mul.f64 	%fd1155, %fd1147, %fd1154;
	sub.f64 	%fd1156, %fd1148, %fd1149;
	add.f64 	%fd1157, %fd1156, %fd1153;
	div.rn.f64 	%fd1158, %fd1155, %fd1157;
	add.f64 	%fd1159, %fd1143, %fd1158;
	add.s64 	%rd620, %rd42, %rd616;
	st.global.f64 	[%rd620], %fd1159;
$L__BB0_122:
	setp.gt.u32 	%p327, %r12, %r11;
	setp.lt.s32 	%p328, %r12, %r26;
	or.pred  	%p329, %p19, %p328;
	or.pred  	%p330, %p329, %p327;
	@%p330 bra 	$L__BB0_124;
	mul.wide.u32 	%rd621, %r12, 8;
	add.s64 	%rd622, %rd39, %rd621;
	ld.global.nc.f64 	%fd1160, [%rd622+1024];
	ld.global.nc.f64 	%fd1161, [%rd622];
	sub.f64 	%fd1162, %fd1160, %fd1161;
	add.s64 	%rd623, %rd40, %rd621;
	ld.global.nc.f64 	%fd1163, [%rd623+1024];
	ld.global.nc.f64 	%fd1164, [%rd623];
	add.f64 	%fd1165, %fd1163, %fd1164;
	mul.f64 	%fd1166, %fd1165, 0d3FE0000000000000;
	add.s64 	%rd624, %rd41, %rd621;
	ld.global.nc.f64 	%fd1167, [%rd624+131072];
	ld.global.nc.f64 	%fd1168, [%rd624];
	add.f64 	%fd1169, %fd1167, %fd1168;
	ld.global.nc.f64 	%fd1170, [%rd624+132096];
	ld.global.nc.f64 	%fd1171, [%rd624+1024];
	add.f64 	%fd1172, %fd1170, %fd1171;
	sub.f64 	%fd1173, %fd1169, %fd1172;
	mul.f64 	%fd1174, %fd1166, %fd1173;
	sub.f64 	%fd1175, %fd1167, %fd1168;
	add.f64 	%fd1176, %fd1175, %fd1172;
	div.rn.f64 	%fd1177, %fd1174, %fd1176;
	add.f64 	%fd1178, %fd1162, %fd1177;
	add.s64 	%rd625, %rd42, %rd621;
	st.global.f64 	[%rd625], %fd1178;
$L__BB0_124:
	setp.gt.u32 	%p331, %r13, %r11;
	setp.lt.s32 	%p332, %r13, %r26;
	or.pred  	%p333, %p19, %p332;
	or.pred  	%p334, %p333, %p331;
	@%p334 bra 	$L__BB0_126;
	mul.wide.u32 	%rd626, %r13, 8;
	add.s64 	%rd627, %rd39, %rd626;
	ld.global.nc.f64 	%fd1179, [%rd627+1024];
	ld.global.nc.f64 	%fd1180, [%rd627];
	sub.f64 	%fd1181, %fd1179, %fd1180;
	add.s64 	%rd628, %rd40, %rd626;
	ld.global.nc.f64 	%fd1182, [%rd628+1024];
	ld.global.nc.f64 	%fd1183, [%rd628];
	add.f64 	%fd1184, %fd1182, %fd1183;
	mul.f64 	%fd1185, %fd1184, 0d3FE0000000000000;
	add.s64 	%rd629, %rd41, %rd626;
	ld.global.nc.f64 	%fd1186, [%rd629+131072];
	ld.global.nc.f64 	%fd1187, [%rd629];
	add.f64 	%fd1188, %fd1186, %fd1187;
	ld.global.nc.f64 	%fd1189, [%rd629+132096];
	ld.global.nc.f64 	%fd1190, [%rd629+1024];
	add.f64 	%fd1191, %fd1189, %fd1190;
	sub.f64 	%fd1192, %fd1188, %fd1191;
	mul.f64 	%fd1193, %fd1185, %fd1192;
	sub.f64 	%fd1194, %fd1186, %fd1187;
	add.f64 	%fd1195, %fd1194, %fd1191;
	div.rn.f64 	%fd1196, %fd1193, %fd1195;
	add.f64 	%fd1197, %fd1181, %fd1196;
	add.s64 	%rd630, %rd42, %rd626;
	st.global.f64 	[%rd630], %fd1197;
$L__BB0_126:
	setp.gt.u32 	%p335, %r14, %r11;
	setp.lt.s32 	%p336, %r14, %r26;
	or.pred  	%p337, %p19, %p336;
	or.pred  	%p338, %p337, %p335;
	@%p338 bra 	$L__BB0_128;
	mul.wide.u32 	%rd631, %r14, 8;
	add.s64 	%rd632, %rd39, %rd631;
	ld.global.nc.f64 	%fd1198, [%rd632+1024];
	ld.global.nc.f64 	%fd1199, [%rd632];
	sub.f64 	%fd1200, %fd1198, %fd1199;
	add.s64 	%rd633, %rd40, %rd631;
	ld.global.nc.f64 	%fd1201, [%rd633+1024];
	ld.global.nc.f64 	%fd1202, [%rd633];
	add.f64 	%fd1203, %fd1201, %fd1202;
	mul.f64 	%fd1204, %fd1203, 0d3FE0000000000000;
	add.s64 	%rd634, %rd41, %rd631;
	ld.global.nc.f64 	%fd1205, [%rd634+131072];
	ld.global.nc.f64 	%fd1206, [%rd634];
	add.f64 	%fd1207, %fd1205, %fd1206;
	ld.global.nc.f64 	%fd1208, [%rd634+132096];
	ld.global.nc.f64 	%fd1209, [%rd634+1024];
	add.f64 	%fd1210, %fd1208, %fd1209;
	sub.f64 	%fd1211, %fd1207, %fd1210;
	mul.f64 	%fd1212, %fd1204, %fd1211;
	sub.f64 	%fd1213, %fd1205, %fd1206;
	add.f64 	%fd1214, %fd1213, %fd1210;
	div.rn.f64 	%fd1215, %fd1212, %fd1214;
	add.f64 	%fd1216, %fd1200, %fd1215;
	add.s64 	%rd635, %rd42, %rd631;
	st.global.f64 	[%rd635], %fd1216;
$L__BB0_128:
	ret;

}


// ===== COMPILED SASS (sm_100) =====

	.target	sm_100

	.elftype	@"ET_EXEC"


//--------------------- .note.nv.tkinfo           --------------------------
	.section	.note.nv.tkinfo,"",@"SHT_NOTE"
	.sectionflags	@"SHF_NOTE_NV_TKINFO"
	.tkinfo
        /*0018*/ 	.word	0x00000002
        /*0030*/ 	.string	""
        /*0030*/ 	.string	"ptxas"
        /*0030*/ 	.string	"Cuda compilation tools, release 13.0, V13.0.88"
        /*0030*/ 	.string	"Build cuda_13.0.r13.0/compiler.36424714_0"
        /*0030*/ 	.string	"-arch sm_100 -m 64 "



//--------------------- .note.nv.cuinfo           --------------------------
	.section	.note.nv.cuinfo,"",@"SHT_NOTE"
	.sectionflags	@"SHF_NOTE_NV_CUINFO"
        /*0018*/ 	.short	0x0002
        /*001a*/ 	.short	0x0064
        /*001c*/ 	.short	0x0082
	.zero		2


//--------------------- .nv.info                  --------------------------
	.section	.nv.info,"",@"SHT_CUDA_INFO"
	.align	4


	//----- nvinfo : EIATTR_REGCOUNT
	.align		4
        /*0000*/ 	.byte	0x04, 0x2f
        /*0002*/ 	.short	(.L_1 - .L_0)
	.align		4
.L_0:
        /*0004*/ 	.word	index@(_Z8fastwavePdS_S_S_iii)
        /*0008*/ 	.word	0x00000030


	//----- nvinfo : EIATTR_FRAME_SIZE
	.align		4
.L_1:
        /*000c*/ 	.byte	0x04, 0x11
        /*000e*/ 	.short	(.L_3 - .L_2)
	.align		4
.L_2:
        /*0010*/ 	.word	index@($__internal_0_$__cuda_sm20_div_rn_f64_full)
        /*0014*/ 	.word	0x00000000


	//----- nvinfo : EIATTR_FRAME_SIZE
	.align		4
.L_3:
        /*0018*/ 	.byte	0x04, 0x11
        /*001a*/ 	.short	(.L_5 - .L_4)
	.align		4
.L_4:
        /*001c*/ 	.word	index@(_Z8fastwavePdS_S_S_iii)
        /*0020*/ 	.word	0x00000000


	//----- nvinfo : EIATTR_MIN_STACK_SIZE
	.align		4
.L_5:
        /*0024*/ 	.byte	0x04, 0x12
        /*0026*/ 	.short	(.L_7 - .L_6)
	.align		4
.L_6:
        /*0028*/ 	.word	index@(_Z8fastwavePdS_S_S_iii)
        /*002c*/ 	.word	0x00000000
.L_7:


//--------------------- .nv.compat                --------------------------
	.section	.nv.compat,"",@"SHT_CUDA_COMPAT_INFO"
	.align	4
        /*0000*/ 	.byte	0x02, 0x09, 0x00, 0x00, 0x02, 0x02, 0x01, 0x00, 0x02, 0x05, 0x05, 0x00, 0x03, 0x07, 0x01, 0x01
        /*0010*/ 	.byte	0x02, 0x03, 0x00, 0x00, 0x02, 0x06, 0x01, 0x00, 0x04, 0x0b, 0x08, 0x00, 0x01, 0x00, 0x00, 0x00
        /*0020*/ 	.byte	0x00, 0x00, 0x00, 0x00


//--------------------- .nv.info._Z8fastwavePdS_S_S_iii --------------------------
	.section	.nv.info._Z8fastwavePdS_S_S_iii,"",@"SHT_CUDA_INFO"
	.sectionflags	@""
	.align	4


	//----- nvinfo : EIATTR_CUDA_API_VERSION
	.align		4
        /*0000*/ 	.byte	0x04, 0x37
        /*0002*/ 	.short	(.L_9 - .L_8)
.L_8:
        /*0004*/ 	.word	0x00000082


	//----- nvinfo : EIATTR_KPARAM_INFO
	.align		4
.L_9:
        /*0008*/ 	.byte	0x04, 0x17
        /*000a*/ 	.short	(.L_11 - .L_10)
.L_10:
        /*000c*/ 	.word	0x00000000
        /*0010*/ 	.short	0x0006
        /*0012*/ 	.short	0x0028
        /*0014*/ 	.byte	0x00, 0xf0, 0x11, 0x00


	//----- nvinfo : EIATTR_KPARAM_INFO
	.align		4
.L_11:
        /*0018*/ 	.byte	0x04, 0x17
        /*001a*/ 	.short	(.L_13 - .L_12)
.L_12:
        /*001c*/ 	.word	0x00000000
        /*0020*/ 	.short	0x0005
        /*0022*/ 	.short	0x0024
        /*0024*/ 	.byte	0x00, 0xf0, 0x11, 0x00


	//----- nvinfo : EIATTR_KPARAM_INFO
	.align		4
.L_13:
        /*0028*/ 	.byte	0x04, 0x17
        /*002a*/ 	.short	(.L_15 - .L_14)
.L_14:
        /*002c*/ 	.word	0x00000000
        /*0030*/ 	.short	0x0004
        /*0032*/ 	.short	0x0020
        /*0034*/ 	.byte	0x00, 0xf0, 0x11, 0x00


	//----- nvinfo : EIATTR_KPARAM_INFO
	.align		4
.L_15:
        /*0038*/ 	.byte	0x04, 0x17
        /*003a*/ 	.short	(.L_17 - .L_16)
.L_16:
        /*003c*/ 	.word	0x00000000
        /*0040*/ 	.short	0x0003
        /*0042*/ 	.short	0x0018
        /*0044*/ 	.byte	0x00, 0xf5, 0x21, 0x00


	//----- nvinfo : EIATTR_KPARAM_INFO
	.align		4
.L_17:
        /*0048*/ 	.byte	0x04, 0x17
        /*004a*/ 	.short	(.L_19 - .L_18)
.L_18:
        /*004c*/ 	.word	0x00000000
        /*0050*/ 	.short	0x0002
        /*0052*/ 	.short	0x0010
        /*0054*/ 	.byte	0x00, 0xf5, 0x21, 0x00


	//----- nvinfo : EIATTR_KPARAM_INFO
	.align		4
.L_19:
        /*0058*/ 	.byte	0x04, 0x17
        /*005a*/ 	.short	(.L_21 - .L_20)
.L_20:
        /*005c*/ 	.word	0x00000000
        /*0060*/ 	.short	0x0001
        /*0062*/ 	.short	0x0008
        /*0064*/ 	.byte	0x00, 0xf5, 0x21, 0x00


	//----- nvinfo : EIATTR_KPARAM_INFO
	.align		4
.L_21:
        /*0068*/ 	.byte	0x04, 0x17
        /*006a*/ 	.short	(.L_23 - .L_22)
.L_22:
        /*006c*/ 	.word	0x00000000
        /*0070*/ 	.short	0x0000
        /*0072*/ 	.short	0x0000
        /*0074*/ 	.byte	0x00, 0xf5, 0x21, 0x00


	//----- nvinfo : EIATTR_SPARSE_MMA_MASK
	.align		4
.L_23:
        /*0078*/ 	.byte	0x03, 0x50
        /*007a*/ 	.short	0x0000


	//----- nvinfo : EIATTR_MAXREG_COUNT
	.align		4
        /*007c*/ 	.byte	0x03, 0x1b
        /*007e*/ 	.short	0x00ff


	//----- nvinfo : EIATTR_MERCURY_ISA_VERSION
	.align		4
        /*0080*/ 	.byte	0x03, 0x5f
        /*0082*/ 	.short	0x0101


	//----- nvinfo : EIATTR_VRC_CTA_INIT_COUNT
	.align		4
        /*0084*/ 	.byte	0x02, 0x4a
	.zero		1
	.zero		1


	//----- nvinfo : EIATTR_EXIT_INSTR_OFFSETS
	.align		4
        /*0088*/ 	.byte	0x04, 0x1c
        /*008a*/ 	.short	(.L_25 - .L_24)


	//   ....[0]....
.L_24:
        /*008c*/ 	.word	0x0000d650


	//   ....[1]....
        /*0090*/ 	.word	0x0000d910


	//----- nvinfo : EIATTR_CRS_STACK_SIZE
	.align		4
.L_25:
        /*0094*/ 	.byte	0x04, 0x1e
        /*0096*/ 	.short	(.L_27 - .L_26)
.L_26:
        /*0098*/ 	.word	0x00000000


	//----- nvinfo : EIATTR_CBANK_PARAM_SIZE
	.align		4
.L_27:
        /*009c*/ 	.byte	0x03, 0x19
        /*009e*/ 	.short	0x002c


	//----- nvinfo : EIATTR_PARAM_CBANK
	.align		4
        /*00a0*/ 	.byte	0x04, 0x0a
        /*00a2*/ 	.short	(.L_29 - .L_28)
	.align		4
.L_28:
        /*00a4*/ 	.word	index@(.nv.constant0._Z8fastwavePdS_S_S_iii)
        /*00a8*/ 	.short	0x0380
        /*00aa*/ 	.short	0x002c


	//----- nvinfo : EIATTR_SW_WAR
	.align		4
.L_29:
        /*00ac*/ 	.byte	0x04, 0x36
        /*00ae*/ 	.short	(.L_31 - .L_30)
.L_30:
        /*00b0*/ 	.word	0x00000008
.L_31:


//--------------------- .nv.callgraph             --------------------------
	.section	.nv.callgraph,"",@"SHT_CUDA_CALLGRAPH"
	.align	4
	.sectionentsize	8
	.align		4
        /*0000*/ 	.word	0x00000000
	.align		4
        /*0004*/ 	.word	0xffffffff
	.align		4
        /*0008*/ 	.word	0x00000000
	.align		4
        /*000c*/ 	.word	0xfffffffe
	.align		4
        /*0010*/ 	.word	0x00000000
	.align		4
        /*0014*/ 	.word	0xfffffffd
	.align		4
        /*0018*/ 	.word	0x00000000
	.align		4
        /*001c*/ 	.word	0xfffffffc


//--------------------- .text._Z8fastwavePdS_S_S_iii --------------------------
	.section	.text._Z8fastwavePdS_S_S_iii,"ax",@progbits
	.align	128
        .global         _Z8fastwavePdS_S_S_iii
        .type           _Z8fastwavePdS_S_S_iii,@function
        .size           _Z8fastwavePdS_S_S_iii,(.L_x_260 - _Z8fastwavePdS_S_S_iii)
        .other          _Z8fastwavePdS_S_S_iii,@"STO_CUDA_ENTRY STV_DEFAULT"
_Z8fastwavePdS_S_S_iii:
.text._Z8fastwavePdS_S_S_iii:
[----:B------:R-:W-:Y:S08]  /*0000*/  LDC R1, c[0x0][0x37c] ;  /* 0x0000df00ff017b82 */ /* 0x000ff00000000800 */
[----:B------:R-:W0:Y:S01]  /*0010*/  S2UR UR6, SR_CTAID.Y ;  /* 0x00000000000679c3 */ /* 0x000e220000002600 */
[----:B------:R-:W1:Y:S01]  /*0020*/  LDCU UR13, c[0x0][0x360] ;  /* 0x00006c00ff0d77ac */ /* 0x000e620008000800 */
[----:B------:R-:W2:Y:S01]  /*0030*/  S2R R7, SR_TID.Y ;  /* 0x0000000000077919 */ /* 0x000ea20000002200 */
[----:B------:R-:W-:Y:S01]  /*0040*/  BSSY.RECONVERGENT B1, `(.L_x_0) ;  /* 0x0000063000017945 */ /* 0x000fe20003800200 */
[----:B------:R-:W3:Y:S01]  /*0050*/  LDCU UR16, c[0x0][0x364] ;  /* 0x00006c80ff1077ac */ /* 0x000ee20008000800 */
[----:B------:R-:W4:Y:S03]  /*0060*/  S2R R33, SR_TID.Z ;  /* 0x0000000000217919 */ /* 0x000f260000002300 */
[----:B------:R-:W5:Y:S01]  /*0070*/  S2UR UR7, SR_CTAID.Z ;  /* 0x00000000000779c3 */ /* 0x000f620000002700 */
[----:B------:R-:W1:Y:S01]  /*0080*/  LDCU UR17, c[0x0][0x368] ;  /* 0x00006d00ff1177ac */ /* 0x000e620008000800 */
[----:B------:R-:W4:Y:S01]  /*0090*/  S2R R6, SR_TID.X ;  /* 0x0000000000067919 */ /* 0x000f220000002100 */
[----:B------:R-:W0:Y:S05]  /*00a0*/  LDCU UR9, c[0x0][0x3a8] ;  /* 0x00007500ff0977ac */ /* 0x000e2a0008000800 */
[----:B------:R-:W4:Y:S01]  /*00b0*/  LDC.64 R2, c[0x0][0x3a0] ;  /* 0x0000e800ff027b82 */ /* 0x000f220000000a00 */
[----:B------:R-:W2:Y:S01]  /*00c0*/  LDCU.64 UR14, c[0x0][0x358] ;  /* 0x00006b00ff0e77ac */ /* 0x000ea20008000a00 */
[----:B---3--:R-:W-:-:S06]  /*00d0*/  USHF.L.U32 UR4, UR16, 0x2, URZ ;  /* 0x0000000210047899 */ /* 0x008fcc00080006ff */
[----:B------:R-:W3:Y:S01]  /*00e0*/  S2UR UR8, SR_CTAID.X ;  /* 0x00000000000879c3 */ /* 0x000ee20000002500 */
[----:B-1----:R-:W-:Y:S02]  /*00f0*/  USHF.L.U32 UR5, UR17, 0x2, URZ ;  /* 0x0000000211057899 */ /* 0x002fe400080006ff */
[----:B0-----:R-:W-:Y:S02]  /*0100*/  UIMAD UR6, UR4, UR6, URZ ;  /* 0x00000006040672a4 */ /* 0x001fe4000f8e02ff */
[----:B------:R-:W-:-:S03]  /*0110*/  UIADD3 UR12, UPT, UPT, UR9, -0x1, URZ ;  /* 0xffffffff090c7890 */ /* 0x000fc6000fffe0ff */
[----:B------:R-:W0:Y:S01]  /*0120*/  LDC.64 R24, c[0x0][0x388] ;  /* 0x0000e200ff187b82 */ /* 0x000e220000000a00 */
[----:B-----5:R-:W-:Y:S02]  /*0130*/  UIMAD UR7, UR5, UR7, URZ ;  /* 0x00000007050772a4 */ /* 0x020fe4000f8e02ff */
[----:B------:R-:W-:Y:S02]  /*0140*/  UIADD3 UR4, UPT, UPT, UR4, -0x1, UR6 ;  /* 0xffffffff04047890 */ /* 0x000fe4000fffe006 */
[----:B--2---:R-:W-:Y:S01]  /*0150*/  VIADD R7, R7, UR6 ;  /* 0x0000000607077c36 */ /* 0x004fe20008000000 */
[----:B------:R-:W-:Y:S02]  /*0160*/  UIADD3 UR5, UPT, UPT, UR5, -0x1, UR7 ;  /* 0xffffffff05057890 */ /* 0x000fe4000fffe007 */
[----:B----4-:R-:W-:Y:S01]  /*0170*/  IADD3 R33, PT, PT, R33, UR7, RZ ;  /* 0x0000000721217c10 */ /* 0x010fe2000fffe0ff */
[----:B------:R-:W1:Y:S01]  /*0180*/  LDC.64 R22, c[0x0][0x390] ;  /* 0x0000e400ff167b82 */ /* 0x000e620000000a00 */
[----:B------:R-:W-:Y:S01]  /*0190*/  MOV R0, UR4 ;  /* 0x0000000400007c02 */ /* 0x000fe20008000f00 */
[----:B------:R-:W-:Y:S01]  /*01a0*/  USHF.L.U32 UR4, UR13, 0x2, URZ ;  /* 0x000000020d047899 */ /* 0x000fe200080006ff */
[----:B------:R-:W-:-:S02]  /*01b0*/  MOV R5, UR5 ;  /* 0x0000000500057c02 */ /* 0x000fc40008000f00 */
[----:B------:R-:W-:Y:S02]  /*01c0*/  VIADDMNMX.U32 R0, R3, 0xfffffffe, R0, PT ;  /* 0xfffffffe03007846 */ /* 0x000fe40003800000 */
[----:B------:R-:W-:Y:S01]  /*01d0*/  VIADDMNMX.U32 R2, R2, 0xfffffffe, R5, PT ;  /* 0xfffffffe02027846 */ /* 0x000fe20003800005 */
[----:B---3--:R-:W-:Y:S01]  /*01e0*/  UIMAD UR5, UR4, UR8, URZ ;  /* 0x00000008040572a4 */ /* 0x008fe2000f8e02ff */
[----:B------:R-:W-:Y:S01]  /*01f0*/  R2UR UR10, R0 ;  /* 0x00000000000a72ca */ /* 0x000fe200000e0000 */
[----:B------:R-:W2:Y:S01]  /*0200*/  LDC.64 R20, c[0x0][0x398] ;  /* 0x0000e600ff147b82 */ /* 0x000ea20000000a00 */
[----:B------:R-:W-:Y:S01]  /*0210*/  R2UR UR8, R2 ;  /* 0x00000000020872ca */ /* 0x000fe200000e0000 */
[----:B------:R-:W-:Y:S01]  /*0220*/  UIADD3 UR4, UPT, UPT, UR4, UR5, URZ ;  /* 0x0000000504047290 */ /* 0x000fe2000fffe0ff */
[----:B------:R-:W-:Y:S02]  /*0230*/  IADD3 R3, PT, PT, R7, UR16, RZ ;  /* 0x0000001007037c10 */ /* 0x000fe4000fffe0ff */
[----:B------:R-:W-:Y:S01]  /*0240*/  IADD3 R6, PT, PT, R6, UR5, RZ ;  /* 0x0000000506067c10 */ /* 0x000fe2000fffe0ff */
[----:B------:R-:W-:Y:S01]  /*0250*/  UIADD3 UR11, UPT, UPT, UR4, -0x1, URZ ;  /* 0xffffffff040b7890 */ /* 0x000fe2000fffe0ff */
[----:B------:R-:W-:Y:S01]  /*0260*/  IADD3 R0, PT, PT, R3, UR16, RZ ;  /* 0x0000001003007c10 */ /* 0x000fe2000fffe0ff */
[----:B------:R-:W3:Y:S01]  /*0270*/  LDC.64 R18, c[0x0][0x380] ;  /* 0x0000e000ff127b82 */ /* 0x000ee20000000a00 */
[----:B------:R-:W-:Y:S01]  /*0280*/  IADD3 R32, PT, PT, R33, UR17, RZ ;  /* 0x0000001121207c10 */ /* 0x000fe2000fffe0ff */
[----:B------:R-:W-:Y:S01]  /*0290*/  UISETP.GE.U32.AND UP0, UPT, UR11, UR12, UPT ;  /* 0x0000000c0b00728c */ /* 0x000fe2000bf06070 */
[----:B------:R-:W-:Y:S01]  /*02a0*/  VIADD R5, R6, UR13 ;  /* 0x0000000d06057c36 */ /* 0x000fe20008000000 */
[----:B------:R-:W-:Y:S01]  /*02b0*/  ISETP.GT.U32.AND P0, PT, R7, UR10, PT ;  /* 0x0000000a07007c0c */ /* 0x000fe2000bf04070 */
[----:B0-----:R-:W-:Y:S01]  /*02c0*/  IMAD.WIDE.U32 R24, R33, 0x20000, R24 ;  /* 0x0002000021187825 */ /* 0x001fe200078e0018 */
[----:B------:R-:W-:-:S02]  /*02d0*/  USEL UR4, UR4, UR9, !UP0 ;  /* 0x0000000904047287 */ /* 0x000fc4000c000000 */
[C---:B------:R-:W-:Y:S01]  /*02e0*/  ISETP.GT.U32.OR P0, PT, R33.reuse, UR8, P0 ;  /* 0x0000000821007c0c */ /* 0x040fe20008704470 */
[----:B-1----:R-:W-:Y:S01]  /*02f0*/  IMAD.WIDE.U32 R22, R33, 0x20000, R22 ;  /* 0x0002000021167825 */ /* 0x002fe200078e0016 */
[----:B------:R-:W-:Y:S01]  /*0300*/  UIADD3 UR4, UPT, UPT, UR4, -0x1, URZ ;  /* 0xffffffff04047890 */ /* 0x000fe2000fffe0ff */
[----:B------:R-:W-:Y:S02]  /*0310*/  IADD3 R4, PT, PT, R5, UR13, RZ ;  /* 0x0000000d05047c10 */ /* 0x000fe4000fffe0ff */
[----:B------:R-:W-:-:S03]  /*0320*/  ISETP.LT.OR P1, PT, R6, UR5, P0 ;  /* 0x0000000506007c0c */ /* 0x000fc60008721670 */
[----:B------:R-:W-:Y:S01]  /*0330*/  VIADD R2, R4, UR13 ;  /* 0x0000000d04027c36 */ /* 0x000fe20008000000 */
[----:B------:R-:W-:Y:S01]  /*0340*/  ISETP.GT.U32.OR P1, PT, R6, UR4, P1 ;  /* 0x0000000406007c0c */ /* 0x000fe20008f24470 */
[----:B--2---:R-:W-:-:S04]  /*0350*/  IMAD.WIDE.U32 R20, R33, 0x20000, R20 ;  /* 0x0002000021147825 */ /* 0x004fc800078e0014 */
[----:B---3--:R-:W-:-:S08]  /*0360*/  IMAD.WIDE.U32 R18, R33, 0x20000, R18 ;  /* 0x0002000021127825 */ /* 0x008fd000078e0012 */
[----:B------:R-:W-:Y:S05]  /*0370*/  @P1 BRA `(.L_x_1) ;  /* 0x0000000000bc1947 */ /* 0x000fea0003800000 */
[----:B------:R-:W-:-:S04]  /*0380*/  IMAD.WIDE.U32 R8, R7, 0x400, R20 ;  /* 0x0000040007087825 */ /* 0x000fc800078e0014 */
[----:B------:R-:W-:-:S05]  /*0390*/  IMAD.WIDE.U32 R30, R6, 0x8, R8 ;  /* 0x00000008061e7825 */ /* 0x000fca00078e0008 */
[----:B------:R-:W2:Y:S04]  /*03a0*/  LDG.E.64.CONSTANT R28, desc[UR14][R30.64+0x20400] ;  /* 0x0204000e1e1c7981 */ /* 0x000ea8000c1e9b00 */
[----:B------:R-:W2:Y:S04]  /*03b0*/  LDG.E.64.CONSTANT R26, desc[UR14][R30.64+0x400] ;  /* 0x0004000e1e1a7981 */ /* 0x000ea8000c1e9b00 */
[----:B------:R-:W3:Y:S04]  /*03c0*/  LDG.E.64.CONSTANT R8, desc[UR14][R30.64+0x20000] ;  /* 0x0200000e1e087981 */ /* 0x000ee8000c1e9b00 */
[----:B------:R0:W3:Y:S01]  /*03d0*/  LDG.E.64.CONSTANT R14, desc[UR14][R30.64] ;  /* 0x0000000e1e0e7981 */ /* 0x0000e2000c1e9b00 */
[----:B------:R-:W-:-:S04]  /*03e0*/  IMAD.WIDE.U32 R10, R7, 0x400, R22 ;  /* 0x00000400070a7825 */ /* 0x000fc800078e0016 */
[----:B------:R-:W-:-:S05]  /*03f0*/  IMAD.WIDE.U32 R40, R6, 0x8, R10 ;  /* 0x0000000806287825 */ /* 0x000fca00078e000a */
[----:B------:R-:W4:Y:S04]  /*0400*/  LDG.E.64.CONSTANT R12, desc[UR14][R40.64+0x400] ;  /* 0x0004000e280c7981 */ /* 0x000f28000c1e9b00 */
[----:B------:R-:W4:Y:S01]  /*0410*/  LDG.E.64.CONSTANT R10, desc[UR14][R40.64] ;  /* 0x0000000e280a7981 */ /* 0x000f22000c1e9b00 */
[----:B------:R-:W-:-:S04]  /*0420*/  IMAD.WIDE.U32 R16, R7, 0x400, R24 ;  /* 0x0000040007107825 */ /* 0x000fc800078e0018 */
[----:B------:R-:W-:-:S05]  /*0430*/  IMAD.WIDE.U32 R38, R6, 0x8, R16 ;  /* 0x0000000806267825 */ /* 0x000fca00078e0010 */
[----:B------:R-:W5:Y:S04]  /*0440*/  LDG.E.64.CONSTANT R36, desc[UR14][R38.64+0x400] ;  /* 0x0004000e26247981 */ /* 0x000f68000c1e9b00 */
[----:B------:R-:W5:Y:S01]  /*0450*/  LDG.E.64.CONSTANT R16, desc[UR14][R38.64] ;  /* 0x0000000e26107981 */ /* 0x000f62000c1e9b00 */
[----:B0-----:R-:W-:Y:S01]  /*0460*/  IMAD.MOV.U32 R30, RZ, RZ, 0x1 ;  /* 0x00000001ff1e7424 */ /* 0x001fe200078e00ff */
[----:B------:R-:W-:Y:S01]  /*0470*/  BSSY.RECONVERGENT B2, `(.L_x_2) ;  /* 0x000001b000027945 */ /* 0x000fe20003800200 */
[----:B--2---:R-:W-:Y:S02]  /*0480*/  DADD R26, R28, R26 ;  /* 0x000000001c1a7229 */ /* 0x004fe4000000001a */
[----:B---3--:R-:W-:-:S08]  /*0490*/  DADD R28, R8, -R14 ;  /* 0x00000000081c7229 */ /* 0x008fd0000000080e */
[----:B------:R-:W-:-:S06]  /*04a0*/  DADD R28, R26, R28 ;  /* 0x000000001a1c7229 */ /* 0x000fcc000000001c */
[----:B------:R-:W0:Y:S01]  /*04b0*/  MUFU.RCP64H R31, R29 ;  /* 0x0000001d001f7308 */ /* 0x000e220000001800 */
[----:B------:R-:W-:Y:S02]  /*04c0*/  DADD R8, R8, R14 ;  /* 0x0000000008087229 */ /* 0x000fe4000000000e */
[----:B0-----:R-:W-:-:S08]  /*04d0*/  DFMA R34, -R28, R30, 1 ;  /* 0x3ff000001c22742b */ /* 0x001fd0000000011e */
[----:B------:R-:W-:Y:S02]  /*04e0*/  DFMA R34, R34, R34, R34 ;  /* 0x000000222222722b */ /* 0x000fe40000000022 */
[----:B----4-:R-:W-:-:S06]  /*04f0*/  DADD R10, R12, R10 ;  /* 0x000000000c0a7229 */ /* 0x010fcc000000000a */
[----:B------:R-:W-:Y:S02]  /*0500*/  DFMA R34, R30, R34, R30 ;  /* 0x000000221e22722b */ /* 0x000fe4000000001e */
[----:B------:R-:W-:Y:S02]  /*0510*/  DADD R26, R8, -R26 ;  /* 0x00000000081a7229 */ /* 0x000fe4000000081a */
[----:B------:R-:W-:-:S04]  /*0520*/  DMUL R8, R10, 0.5 ;  /* 0x3fe000000a087828 */ /* 0x000fc80000000000 */
[----:B------:R-:W-:-:S04]  /*0530*/  DFMA R12, -R28, R34, 1 ;  /* 0x3ff000001c0c742b */ /* 0x000fc80000000122 */
[----:B------:R-:W-:-:S04]  /*0540*/  DMUL R8, R8, R26 ;  /* 0x0000001a08087228 */ /* 0x000fc80000000000 */
[----:B------:R-:W-:-:S08]  /*0550*/  DFMA R12, R34, R12, R34 ;  /* 0x0000000c220c722b */ /* 0x000fd00000000022 */
[----:B------:R-:W-:-:S08]  /*0560*/  DMUL R10, R8, R12 ;  /* 0x0000000c080a7228 */ /* 0x000fd00000000000 */
[----:B------:R-:W-:-:S08]  /*0570*/  DFMA R14, -R28, R10, R8 ;  /* 0x0000000a1c0e722b */ /* 0x000fd00000000108 */
[----:B------:R-:W-:Y:S01]  /*0580*/  DFMA R10, R12, R14, R10 ;  /* 0x0000000e0c0a722b */ /* 0x000fe2000000000a */
[----:B------:R-:W-:-:S09]  /*0590*/  FSETP.GEU.AND P2, PT, |R9|, 6.5827683646048100446e-37, PT ;  /* 0x036000000900780b */ /* 0x000fd20003f4e200 */
[----:B------:R-:W-:-:S05]  /*05a0*/  FFMA R12, RZ, R29, R11 ;  /* 0x0000001dff0c7223 */ /* 0x000fca000000000b */
[----:B------:R-:W-:Y:S01]  /*05b0*/  FSETP.GT.AND P1, PT, |R12|, 1.469367938527859385e-39, PT ;  /* 0x001000000c00780b */ /* 0x000fe20003f24200 */
[----:B-----5:R-:W-:-:S12]  /*05c0*/  DADD R14, R36, -R16 ;  /* 0x00000000240e7229 */ /* 0x020fd80000000810 */
[----:B------:R-:W-:Y:S05]  /*05d0*/  @P1 BRA P2, `(.L_x_3) ;  /* 0x0000000000101947 */ /* 0x000fea0001000000 */
[----:B------:R-:W-:Y:S02]  /*05e0*/  MOV R10, R8 ;  /* 0x00000008000a7202 */ /* 0x000fe40000000f00 */
[----:B------:R-:W-:-:S07]  /*05f0*/  MOV R8, 0x610 ;  /* 0x0000061000087802 */ /* 0x000fce0000000f00 */
[----:B------:R-:W-:Y:S05]  /*0600*/  CALL.REL.NOINC `($__internal_0_$__cuda_sm20_div_rn_f64_full) ;  /* 0x000000d000c47944 */ /* 0x000fea0003c00000 */
[----:B------:R-:W-:-:S07]  /*0610*/  MOV R11, R9 ;  /* 0x00000009000b7202 */ /* 0x000fce0000000f00 */
.L_x_3:
[----:B------:R-:W-:Y:S05]  /*0620*/  BSYNC.RECONVERGENT B2 ;  /* 0x0000000000027941 */ /* 0x000fea0003800200 */
.L_x_2:
[----:B------:R-:W-:Y:S01]  /*0630*/  IMAD.WIDE.U32 R8, R7, 0x400, R18 ;  /* 0x0000040007087825 */ /* 0x000fe200078e0012 */
[----:B------:R-:W-:-:S03]  /*0640*/  DADD R14, R14, R10 ;  /* 0x000000000e0e7229 */ /* 0x000fc6000000000a */
[----:B------:R-:W-:-:S05]  /*0650*/  IMAD.WIDE.U32 R8, R6, 0x8, R8 ;  /* 0x0000000806087825 */ /* 0x000fca00078e0008 */
[----:B------:R0:W-:Y:S03]  /*0660*/  STG.E.64 desc[UR14][R8.64], R14 ;  /* 0x0000000e08007986 */ /* 0x0001e6000c101b0e */
.L_x_1:
[----:B------:R-:W-:Y:S05]  /*0670*/  BSYNC.RECONVERGENT B1 ;  /* 0x0000000000017941 */ /* 0x000fea0003800200 */
.L_x_0:
[C---:B------:R-:W-:Y:S01]  /*0680*/  ISETP.LT.OR P1, PT, R5.reuse, UR5, P0 ;  /* 0x0000000505007c0c */ /* 0x040fe20008721670 */
[----:B------:R-:W-:Y:S03]  /*0690*/  BSSY.RECONVERGENT B1, `(.L_x_4) ;  /* 0x0000032000017945 */ /* 0x000fe60003800200 */
[----:B------:R-:W-:-:S13]  /*06a0*/  ISETP.GT.U32.OR P1, PT, R5, UR4, P1 ;  /* 0x0000000405007c0c */ /* 0x000fda0008f24470 */
[----:B------:R-:W-:Y:S05]  /*06b0*/  @P1 BRA `(.L_x_5) ;  /* 0x0000000000bc1947 */ /* 0x000fea0003800000 */
[----:B------:R-:W-:-:S04]  /*06c0*/  IMAD.WIDE.U32 R30, R7, 0x400, R20 ;  /* 0x00000400071e7825 */ /* 0x000fc800078e0014 */
[----:B------:R-:W-:-:S05]  /*06d0*/  IMAD.WIDE.U32 R30, R5, 0x8, R30 ;  /* 0x00000008051e7825 */ /* 0x000fca00078e001e */
[----:B------:R-:W2:Y:S04]  /*06e0*/  LDG.E.64.CONSTANT R28, desc[UR14][R30.64+0x20400] ;  /* 0x0204000e1e1c7981 */ /* 0x000ea8000c1e9b00 */
[----:B------:R-:W2:Y:S04]  /*06f0*/  LDG.E.64.CONSTANT R26, desc[UR14][R30.64+0x400] ;  /* 0x0004000e1e1a7981 */ /* 0x000ea8000c1e9b00 */
[----:B0-----:R-:W3:Y:S04]  /*0700*/  LDG.E.64.CONSTANT R8, desc[UR14][R30.64+0x20000] ;  /* 0x0200000e1e087981 */ /* 0x001ee8000c1e9b00 */
        /* <DEDUP_REMOVED lines=37> */
.L_x_7:
[----:B------:R-:W-:Y:S05]  /*0960*/  BSYNC.RECONVERGENT B2 ;  /* 0x0000000000027941 */ /* 0x000fea0003800200 */
.L_x_6:
[----:B------:R-:W-:Y:S01]  /*0970*/  IMAD.WIDE.U32 R8, R7, 0x400, R18 ;  /* 0x0000040007087825 */ /* 0x000fe200078e0012 */
[----:B------:R-:W-:-:S03]  /*0980*/  DADD R14, R14, R10 ;  /* 0x000000000e0e7229 */ /* 0x000fc6000000000a */
[----:B------:R-:W-:-:S05]  /*0990*/  IMAD.WIDE.U32 R8, R5, 0x8, R8 ;  /* 0x0000000805087825 */ /* 0x000fca00078e0008 */
[----:B------:R1:W-:Y:S03]  /*09a0*/  STG.E.64 desc[UR14][R8.64], R14 ;  /* 0x0000000e08007986 */ /* 0x0003e6000c101b0e */
.L_x_5:
[----:B------:R-:W-:Y:S05]  /*09b0*/  BSYNC.RECONVERGENT B1 ;  /* 0x0000000000017941 */ /* 0x000fea0003800200 */
.L_x_4:
        /* <DEDUP_REMOVED lines=8> */
[----:B01----:R-:W3:Y:S04]  /*0a40*/  LDG.E.64.CONSTANT R8, desc[UR14][R30.64+0x20000] ;  /* 0x0200000e1e087981 */ /* 0x003ee8000c1e9b00 */
        /* <DEDUP_REMOVED lines=37> */
.L_x_11:
[----:B------:R-:W-:Y:S05]  /*0ca0*/  BSYNC.RECONVERGENT B2 ;  /* 0x0000000000027941 */ /* 0x000fea0003800200 */
.L_x_10:
[----:B------:R-:W-:Y:S01]  /*0cb0*/  IMAD.WIDE.U32 R8, R7, 0x400, R18 ;  /* 0x0000040007087825 */ /* 0x000fe200078e0012 */
[----:B------:R-:W-:-:S03]  /*0cc0*/  DADD R14, R14, R10 ;  /* 0x000000000e0e7229 */ /* 0x000fc6000000000a */
[----:B------:R-:W-:-:S05]  /*0cd0*/  IMAD.WIDE.U32 R8, R4, 0x8, R8 ;  /* 0x0000000804087825 */ /* 0x000fca00078e0008 */
[----:B------:R2:W-:Y:S03]  /*0ce0*/  STG.E.64 desc[UR14][R8.64], R14 ;  /* 0x0000000e08007986 */ /* 0x0005e6000c101b0e */
.L_x_9:
[----:B------:R-:W-:Y:S05]  /*0cf0*/  BSYNC.RECONVERGENT B1 ;  /* 0x0000000000017941 */ /* 0x000fea0003800200 */
.L_x_8:
[C---:B------:R-:W-:Y:S01]  /*0d00*/  ISETP.LT.OR P0, PT, R2.reuse, UR5, P0 ;  /* 0x0000000502007c0c */ /* 0x040fe20008701670 */
[----:B------:R-:W-:Y:S03]  /*0d10*/  BSSY.RECONVERGENT B1, `(.L_x_12) ;  /* 0x0000032000017945 */ /* 0x000fe60003800200 */
[----:B------:R-:W-:-:S13]  /*0d20*/  ISETP.GT.U32.OR P0, PT, R2, UR4, P0 ;  /* 0x0000000402007c0c */ /* 0x000fda0008704470 */
[----:B------:R-:W-:Y:S05]  /*0d30*/  @P0 BRA `(.L_x_13) ;  /* 0x0000000000bc0947 */ /* 0x000fea0003800000 */
[----:B------:R-:W-:-:S04]  /*0d40*/  IMAD.WIDE.U32 R30, R7, 0x400, R20 ;  /* 0x00000400071e7825 */ /* 0x000fc800078e0014 */
[----:B------:R-:W-:-:S05]  /*0d50*/  IMAD.WIDE.U32 R30, R2, 0x8, R30 ;  /* 0x00000008021e7825 */ /* 0x000fca00078e001e */
[----:B------:R-:W3:Y:S04]  /*0d60*/  LDG.E.64.CONSTANT R28, desc[UR14][R30.64+0x20400] ;  /* 0x0204000e1e1c7981 */ /* 0x000ee8000c1e9b00 */
[----:B------:R-:W3:Y:S04]  /*0d70*/  LDG.E.64.CONSTANT R26, desc[UR14][R30.64+0x400] ;  /* 0x0004000e1e1a7981 */ /* 0x000ee8000c1e9b00 */
[----:B012---:R-:W2:Y:S04]  /*0d80*/  LDG.E.64.CONSTANT R8, desc[UR14][R30.64+0x20000] ;  /* 0x0200000e1e087981 */ /* 0x007ea8000c1e9b00 */
[----:B------:R0:W2:Y:S01]  /*0d90*/  LDG.E.64.CONSTANT R14, desc[UR14][R30.64] ;  /* 0x0000000e1e0e7981 */ /* 0x0000a2000c1e9b00 */
        /* <DEDUP_REMOVED lines=10> */
[----:B---3--:R-:W-:Y:S02]  /*0e40*/  DADD R26, R28, R26 ;  /* 0x000000001c1a7229 */ /* 0x008fe4000000001a */
[----:B--2---:R-:W-:-:S08]  /*0e50*/  DADD R28, R8, -R14 ;  /* 0x00000000081c7229 */ /* 0x004fd0000000080e */
        /* <DEDUP_REMOVED lines=24> */
.L_x_15:
[----:B------:R-:W-:Y:S05]  /*0fe0*/  BSYNC.RECONVERGENT B2 ;  /* 0x0000000000027941 */ /* 0x000fea0003800200 */
.L_x_14:
[----:B------:R-:W-:Y:S01]  /*0ff0*/  IMAD.WIDE.U32 R8, R7, 0x400, R18 ;  /* 0x0000040007087825 */ /* 0x000fe200078e0012 */
[----:B------:R-:W-:-:S03]  /*1000*/  DADD R14, R14, R10 ;  /* 0x000000000e0e7229 */ /* 0x000fc6000000000a */
[----:B------:R-:W-:-:S05]  /*1010*/  IMAD.WIDE.U32 R8, R2, 0x8, R8 ;  /* 0x0000000802087825 */ /* 0x000fca00078e0008 */
[----:B------:R3:W-:Y:S03]  /*1020*/  STG.E.64 desc[UR14][R8.64], R14 ;  /* 0x0000000e08007986 */ /* 0x0007e6000c101b0e */
.L_x_13:
[----:B------:R-:W-:Y:S05]  /*1030*/  BSYNC.RECONVERGENT B1 ;  /* 0x0000000000017941 */ /* 0x000fea0003800200 */
.L_x_12:
[----:B------:R-:W-:Y:S01]  /*1040*/  ISETP.GT.U32.AND P0, PT, R3, UR10, PT ;  /* 0x0000000a03007c0c */ /* 0x000fe2000bf04070 */
[----:B------:R-:W-:Y:S01]  /*1050*/  IMAD.WIDE.U32 R16, R7, 0x400, R24 ;  /* 0x0000040007107825 */ /* 0x000fe200078e0018 */
[----:B------:R-:W-:Y:S01]  /*1060*/  MOV R11, UR16 ;  /* 0x00000010000b7c02 */ /* 0x000fe20008000f00 */
[----:B------:R-:W-:Y:S01]  /*1070*/  BSSY.RECONVERGENT B1, `(.L_x_16) ;  /* 0x000003b000017945 */ /* 0x000fe20003800200 */
[----:B------:R-:W-:Y:S01]  /*1080*/  ISETP.GT.U32.OR P0, PT, R33, UR8, P0 ;  /* 0x0000000821007c0c */ /* 0x000fe20008704470 */
[----:B0123--:R-:W-:-:S03]  /*1090*/  IMAD.WIDE.U32 R14, R7, 0x400, R20 ;  /* 0x00000400070e7825 */ /* 0x00ffc600078e0014 */
[----:B------:R-:W-:Y:S01]  /*10a0*/  ISETP.LT.U32.OR P0, PT, R3, UR6, P0 ;  /* 0x0000000603007c0c */ /* 0x000fe20008701470 */
[----:B------:R-:W-:Y:S02]  /*10b0*/  IMAD.U32 R9, RZ, RZ, UR16 ;  /* 0x00000010ff097e24 */ /* 0x000fe4000f8e00ff */
[----:B------:R-:W-:Y:S01]  /*10c0*/  IMAD.WIDE R14, R11, 0x400, R14 ;  /* 0x000004000b0e7825 */ /* 0x000fe200078e020e */
[----:B------:R-:W-:-:S03]  /*10d0*/  ISETP.LT.OR P1, PT, R6, UR5, P0 ;  /* 0x0000000506007c0c */ /* 0x000fc60008721670 */
[----:B------:R-:W-:Y:S01]  /*10e0*/  IMAD.WIDE R16, R9, 0x400, R16 ;  /* 0x0000040009107825 */ /* 0x000fe200078e0210 */
[----:B------:R-:W-:-:S13]  /*10f0*/  ISETP.GT.U32.OR P1, PT, R6, UR4, P1 ;  /* 0x0000000406007c0c */ /* 0x000fda0008f24470 */
[----:B------:R-:W-:Y:S05]  /*1100*/  @P1 BRA `(.L_x_17) ;  /* 0x0000000000c41947 */ /* 0x000fea0003800000 */
[----:B------:R-:W-:-:S05]  /*1110*/  IMAD.WIDE.U32 R30, R6, 0x8, R14 ;  /* 0x00000008061e7825 */ /* 0x000fca00078e000e */
[----:B------:R-:W2:Y:S04]  /*1120*/  LDG.E.64.CONSTANT R28, desc[UR14][R30.64+0x20400] ;  /* 0x0204000e1e1c7981 */ /* 0x000ea8000c1e9b00 */
[----:B------:R-:W2:Y:S04]  /*1130*/  LDG.E.64.CONSTANT R26, desc[UR14][R30.64+0x400] ;  /* 0x0004000e1e1a7981 */ /* 0x000ea8000c1e9b00 */
[----:B------:R-:W3:Y:S04]  /*1140*/  LDG.E.64.CONSTANT R8, desc[UR14][R30.64+0x20000] ;  /* 0x0200000e1e087981 */ /* 0x000ee8000c1e9b00 */
[----:B------:R0:W3:Y:S01]  /*1150*/  LDG.E.64.CONSTANT R10, desc[UR14][R30.64] ;  /* 0x0000000e1e0a7981 */ /* 0x0000e2000c1e9b00 */
[----:B------:R-:W-:Y:S01]  /*1160*/  IMAD.WIDE.U32 R12, R7, 0x400, R22 ;  /* 0x00000400070c7825 */ /* 0x000fe200078e0016 */
[----:B------:R-:W-:-:S05]  /*1170*/  MOV R35, UR16 ;  /* 0x0000001000237c02 */ /* 0x000fca0008000f00 */
[----:B------:R-:W-:-:S04]  /*1180*/  IMAD.WIDE R12, R35, 0x400, R12 ;  /* 0x00000400230c7825 */ /* 0x000fc800078e020c */
[----:B------:R-:W-:-:S05]  /*1190*/  IMAD.WIDE.U32 R44, R6, 0x8, R12 ;  /* 0x00000008062c7825 */ /* 0x000fca00078e000c */
[----:B------:R-:W4:Y:S04]  /*11a0*/  LDG.E.64.CONSTANT R36, desc[UR14][R44.64+0x400] ;  /* 0x0004000e2c247981 */ /* 0x000f28000c1e9b00 */
[----:B------:R-:W4:Y:S01]  /*11b0*/  LDG.E.64.CONSTANT R12, desc[UR14][R44.64] ;  /* 0x0000000e2c0c7981 */ /* 0x000f22000c1e9b00 */
        /* <DEDUP_REMOVED lines=31> */
.L_x_19:
[----:B------:R-:W-:Y:S05]  /*13b0*/  BSYNC.RECONVERGENT B2 ;  /* 0x0000000000027941 */ /* 0x000fea0003800200 */
.L_x_18:
[----:B------:R-:W-:Y:S01]  /*13c0*/  IMAD.WIDE.U32 R8, R7, 0x400, R18 ;  /* 0x0000040007087825 */ /* 0x000fe200078e0012 */
[----:B------:R-:W-:-:S03]  /*13d0*/  DADD R30, R30, R10 ;  /* 0x000000001e1e7229 */ /* 0x000fc6000000000a */
[----:B------:R-:W-:-:S04]  /*13e0*/  IMAD.U32 R13, RZ, RZ, UR16 ;  /* 0x00000010ff0d7e24 */ /* 0x000fc8000f8e00ff */
[----:B------:R-:W-:-:S04]  /*13f0*/  IMAD.WIDE R8, R13, 0x400, R8 ;  /* 0x000004000d087825 */ /* 0x000fc800078e0208 */
[----:B------:R-:W-:-:S05]  /*1400*/  IMAD.WIDE.U32 R8, R6, 0x8, R8 ;  /* 0x0000000806087825 */ /* 0x000fca00078e0008 */
[----:B------:R0:W-:Y:S02]  /*1410*/  STG.E.64 desc[UR14][R8.64], R30 ;  /* 0x0000001e08007986 */ /* 0x0001e4000c101b0e */
.L_x_17:
[----:B------:R-:W-:Y:S05]  /*1420*/  BSYNC.RECONVERGENT B1 ;  /* 0x0000000000017941 */ /* 0x000fea0003800200 */
.L_x_16:
[C---:B------:R-:W-:Y:S01]  /*1430*/  ISETP.LT.OR P1, PT, R5.reuse, UR5, P0 ;  /* 0x0000000505007c0c */ /* 0x040fe20008721670 */
[----:B------:R-:W-:Y:S03]  /*1440*/  BSSY.RECONVERGENT B1, `(.L_x_20) ;  /* 0x0000034000017945 */ /* 0x000fe60003800200 */
[----:B------:R-:W-:-:S13]  /*1450*/  ISETP.GT.U32.OR P1, PT, R5, UR4, P1 ;  /* 0x0000000405007c0c */ /* 0x000fda0008f24470 */
[----:B------:R-:W-:Y:S05]  /*1460*/  @P1 BRA `(.L_x_21) ;  /* 0x0000000000c41947 */ /* 0x000fea0003800000 */
[----:B0-----:R-:W-:-:S05]  /*1470*/  IMAD.WIDE.U32 R30, R5, 0x8, R14 ;  /* 0x00000008051e7825 */ /* 0x001fca00078e000e */
        /* <DEDUP_REMOVED lines=13> */
[----:B0-----:R-:W-:Y:S01]  /*1550*/  MOV R30, 0x1 ;  /* 0x00000001001e7802 */ /* 0x001fe20000000f00 */
        /* <DEDUP_REMOVED lines=23> */
[----:B------:R-:W-:Y:S01]  /*16d0*/  IMAD.MOV.U32 R10, RZ, RZ, R8 ;  /* 0x000000ffff0a7224 */ /* 0x000fe200078e0008 */
[----:B------:R-:W-:-:S07]  /*16e0*/  MOV R8, 0x1700 ;  /* 0x0000170000087802 */ /* 0x000fce0000000f00 */
[----:B------:R-:W-:Y:S05]  /*16f0*/  CALL.REL.NOINC `($__internal_0_$__cuda_sm20_div_rn_f64_full) ;  /* 0x000000c000887944 */ /* 0x000fea0003c00000 */
[----:B------:R-:W-:-:S07]  /*1700*/  MOV R11, R9 ;  /* 0x00000009000b7202 */ /* 0x000fce0000000f00 */
.L_x_23:
[----:B------:R-:W-:Y:S05]  /*1710*/  BSYNC.RECONVERGENT B2 ;  /* 0x0000000000027941 */ /* 0x000fea0003800200 */
.L_x_22:
[----:B------:R-:W-:Y:S01]  /*1720*/  IMAD.WIDE.U32 R8, R7, 0x400, R18 ;  /* 0x0000040007087825 */ /* 0x000fe200078e0012 */
[----:B------:R-:W-:Y:S01]  /*1730*/  MOV R13, UR16 ;  /* 0x00000010000d7c02 */ /* 0x000fe20008000f00 */
[----:B------:R-:W-:-:S04]  /*1740*/  DADD R30, R30, R10 ;  /* 0x000000001e1e7229 */ /* 0x000fc8000000000a */
[----:B------:R-:W-:-:S04]  /*1750*/  IMAD.WIDE R8, R13, 0x400, R8 ;  /* 0x000004000d087825 */ /* 0x000fc800078e0208 */
[----:B------:R-:W-:-:S05]  /*1760*/  IMAD.WIDE.U32 R8, R5, 0x8, R8 ;  /* 0x0000000805087825 */ /* 0x000fca00078e0008 */
[----:B------:R1:W-:Y:S02]  /*1770*/  STG.E.64 desc[UR14][R8.64], R30 ;  /* 0x0000001e08007986 */ /* 0x0003e4000c101b0e */
.L_x_21:
[----:B------:R-:W-:Y:S05]  /*1780*/  BSYNC.RECONVERGENT B1 ;  /* 0x0000000000017941 */ /* 0x000fea0003800200 */
.L_x_20:
[C---:B------:R-:W-:Y:S01]  /*1790*/  ISETP.LT.OR P1, PT, R4.reuse, UR5, P0 ;  /* 0x0000000504007c0c */ /* 0x040fe20008721670 */
[----:B------:R-:W-:Y:S03]  /*17a0*/  BSSY.RECONVERGENT B1, `(.L_x_24) ;  /* 0x0000034000017945 */ /* 0x000fe60003800200 */
[----:B------:R-:W-:-:S13]  /*17b0*/  ISETP.GT.U32.OR P1, PT, R4, UR4, P1 ;  /* 0x0000000404007c0c */ /* 0x000fda0008f24470 */
[----:B------:R-:W-:Y:S05]  /*17c0*/  @P1 BRA `(.L_x_25) ;  /* 0x0000000000c41947 */ /* 0x000fea0003800000 */
[----:B01----:R-:W-:-:S05]  /*17d0*/  IMAD.WIDE.U32 R30, R4, 0x8, R14 ;  /* 0x00000008041e7825 */ /* 0x003fca00078e000e */
[----:B------:R-:W2:Y:S04]  /*17e0*/  LDG.E.64.CONSTANT R28, desc[UR14][R30.64+0x20400] ;  /* 0x0204000e1e1c7981 */ /* 0x000ea8000c1e9b00 */
[----:B------:R-:W2:Y:S04]  /*17f0*/  LDG.E.64.CONSTANT R26, desc[UR14][R30.64+0x400] ;  /* 0x0004000e1e1a7981 */ /* 0x000ea8000c1e9b00 */
[----:B------:R-:W3:Y:S04]  /*1800*/  LDG.E.64.CONSTANT R8, desc[UR14][R30.64+0x20000] ;  /* 0x0200000e1e087981 */ /* 0x000ee8000c1e9b00 */
[----:B------:R0:W3:Y:S01]  /*1810*/  LDG.E.64.CONSTANT R10, desc[UR14][R30.64] ;  /* 0x0000000e1e0a7981 */ /* 0x0000e2000c1e9b00 */
[----:B------:R-:W-:-:S04]  /*1820*/  IMAD.WIDE.U32 R12, R7, 0x400, R22 ;  /* 0x00000400070c7825 */ /* 0x000fc800078e0016 */
[----:B------:R-:W-:-:S04]  /*1830*/  IMAD.U32 R35, RZ, RZ, UR16 ;  /* 0x00000010ff237e24 */ /* 0x000fc8000f8e00ff */
        /* <DEDUP_REMOVED lines=34> */
[----:B------:R-:W-:-:S07]  /*1a60*/  IMAD.MOV.U32 R11, RZ, RZ, R9 ;  /* 0x000000ffff0b7224 */ /* 0x000fce00078e0009 */
.L_x_27:
[----:B------:R-:W-:Y:S05]  /*1a70*/  BSYNC.RECONVERGENT B2 ;  /* 0x0000000000027941 */ /* 0x000fea0003800200 */
.L_x_26:
[----:B------:R-:W-:Y:S01]  /*1a80*/  IMAD.WIDE.U32 R8, R7, 0x400, R18 ;  /* 0x0000040007087825 */ /* 0x000fe200078e0012 */
[----:B------:R-:W-:Y:S01]  /*1a90*/  MOV R13, UR16 ;  /* 0x00000010000d7c02 */ /* 0x000fe20008000f00 */
[----:B------:R-:W-:-:S04]  /*1aa0*/  DADD R30, R30, R10 ;  /* 0x000000001e1e7229 */ /* 0x000fc8000000000a */
[----:B------:R-:W-:-:S04]  /*1ab0*/  IMAD.WIDE R8, R13, 0x400, R8 ;  /* 0x000004000d087825 */ /* 0x000fc800078e0208 */
[----:B------:R-:W-:-:S05]  /*1ac0*/  IMAD.WIDE.U32 R8, R4, 0x8, R8 ;  /* 0x0000000804087825 */ /* 0x000fca00078e0008 */
[----:B------:R2:W-:Y:S02]  /*1ad0*/  STG.E.64 desc[UR14][R8.64], R30 ;  /* 0x0000001e08007986 */ /* 0x0005e4000c101b0e */
.L_x_25:
[----:B------:R-:W-:Y:S05]  /*1ae0*/  BSYNC.RECONVERGENT B1 ;  /* 0x0000000000017941 */ /* 0x000fea0003800200 */
.L_x_24:
[C---:B------:R-:W-:Y:S01]  /*1af0*/  ISETP.LT.OR P0, PT, R2.reuse, UR5, P0 ;  /* 0x0000000502007c0c */ /* 0x040fe20008701670 */
[----:B------:R-:W-:Y:S03]  /*1b00*/  BSSY.RECONVERGENT B1, `(.L_x_28) ;  /* 0x0000034000017945 */ /* 0x000fe60003800200 */
[----:B------:R-:W-:-:S13]  /*1b10*/  ISETP.GT.U32.OR P0, PT, R2, UR4, P0 ;  /* 0x0000000402007c0c */ /* 0x000fda0008704470 */
[----:B------:R-:W-:Y:S05]  /*1b20*/  @P0 BRA `(.L_x_29) ;  /* 0x0000000000c40947 */ /* 0x000fea0003800000 */
[----:B012---:R-:W-:-:S05]  /*1b30*/  IMAD.WIDE.U32 R30, R2, 0x8, R14 ;  /* 0x00000008021e7825 */ /* 0x007fca00078e000e */
        /* <DEDUP_REMOVED lines=41> */
.L_x_31:
[----:B------:R-:W-:Y:S05]  /*1dd0*/  BSYNC.RECONVERGENT B2 ;  /* 0x0000000000027941 */ /* 0x000fea0003800200 */
.L_x_30:
[----:B------:R-:W-:Y:S01]  /*1de0*/  IMAD.WIDE.U32 R8, R7, 0x400, R18 ;  /* 0x0000040007087825 */ /* 0x000fe200078e0012 */
[----:B------:R-:W-:-:S03]  /*1df0*/  DADD R14, R14, R10 ;  /* 0x000000000e0e7229 */ /* 0x000fc6000000000a */
[----:B------:R-:W-:-:S04]  /*1e00*/  IMAD.U32 R13, RZ, RZ, UR16 ;  /* 0x00000010ff0d7e24 */ /* 0x000fc8000f8e00ff */
[----:B------:R-:W-:-:S04]  /*1e10*/  IMAD.WIDE R8, R13, 0x400, R8 ;  /* 0x000004000d087825 */ /* 0x000fc800078e0208 */
[----:B------:R-:W-:-:S05]  /*1e20*/  IMAD.WIDE.U32 R8, R2, 0x8, R8 ;  /* 0x0000000802087825 */ /* 0x000fca00078e0008 */
[----:B------:R3:W-:Y:S02]  /*1e30*/  STG.E.64 desc[UR14][R8.64], R14 ;  /* 0x0000000e08007986 */ /* 0x0007e4000c101b0e */
.L_x_29:
[----:B------:R-:W-:Y:S05]  /*1e40*/  BSYNC.RECONVERGENT B1 ;  /* 0x0000000000017941 */ /* 0x000fea0003800200 */
.L_x_28:
[----:B------:R-:W-:Y:S01]  /*1e50*/  ISETP.GT.U32.AND P0, PT, R0, UR10, PT ;  /* 0x0000000a00007c0c */ /* 0x000fe2000bf04070 */
[----:B------:R-:W-:Y:S03]  /*1e60*/  BSSY.RECONVERGENT B1, `(.L_x_32) ;  /* 0x0000035000017945 */ /* 0x000fe60003800200 */
[----:B------:R-:W-:-:S04]  /*1e70*/  ISETP.GT.U32.OR P0, PT, R33, UR8, P0 ;  /* 0x0000000821007c0c */ /* 0x000fc80008704470 */
[----:B------:R-:W-:-:S04]  /*1e80*/  ISETP.LT.U32.OR P0, PT, R0, UR6, P0 ;  /* 0x0000000600007c0c */ /* 0x000fc80008701470 */
[----:B------:R-:W-:-:S04]  /*1e90*/  ISETP.LT.OR P1, PT, R6, UR5, P0 ;  /* 0x0000000506007c0c */ /* 0x000fc80008721670 */
[----:B------:R-:W-:-:S13]  /*1ea0*/  ISETP.GT.U32.OR P1, PT, R6, UR4, P1 ;  /* 0x0000000406007c0c */ /* 0x000fda0008f24470 */
[----:B------:R-:W-:Y:S05]  /*1eb0*/  @P1 BRA `(.L_x_33) ;  /* 0x0000000000bc1947 */ /* 0x000fea0003800000 */
[----:B0123--:R-:W-:-:S04]  /*1ec0*/  IMAD.WIDE.U32 R8, R0, 0x400, R20 ;  /* 0x0000040000087825 */ /* 0x00ffc800078e0014 */
        /* <DEDUP_REMOVED lines=41> */
.L_x_35:
[----:B------:R-:W-:Y:S05]  /*2160*/  BSYNC.RECONVERGENT B2 ;  /* 0x0000000000027941 */ /* 0x000fea0003800200 */
.L_x_34:
[----:B------:R-:W-:Y:S01]  /*2170*/  IMAD.WIDE.U32 R8, R0, 0x400, R18 ;  /* 0x0000040000087825 */ /* 0x000fe200078e0012 */
[----:B------:R-:W-:-:S03]  /*2180*/  DADD R14, R14, R10 ;  /* 0x000000000e0e7229 */ /* 0x000fc6000000000a */
[----:B------:R-:W-:-:S05]  /*2190*/  IMAD.WIDE.U32 R8, R6, 0x8, R8 ;  /* 0x0000000806087825 */ /* 0x000fca00078e0008 */
[----:B------:R4:W-:Y:S03]  /*21a0*/  STG.E.64 desc[UR14][R8.64], R14 ;  /* 0x0000000e08007986 */ /* 0x0009e6000c101b0e */
.L_x_33:
[----:B------:R-:W-:Y:S05]  /*21b0*/  BSYNC.RECONVERGENT B1 ;  /* 0x0000000000017941 */ /* 0x000fea0003800200 */
.L_x_32:
[C---:B------:R-:W-:Y:S01]  /*21c0*/  ISETP.LT.OR P1, PT, R5.reuse, UR5, P0 ;  /* 0x0000000505007c0c */ /* 0x040fe20008721670 */
[----:B------:R-:W-:Y:S03]  /*21d0*/  BSSY.RECONVERGENT B1, `(.L_x_36) ;  /* 0x0000032000017945 */ /* 0x000fe60003800200 */
[----:B------:R-:W-:-:S13]  /*21e0*/  ISETP.GT.U32.OR P1, PT, R5, UR4, P1 ;  /* 0x0000000405007c0c */ /* 0x000fda0008f24470 */
[----:B------:R-:W-:Y:S05]  /*21f0*/  @P1 BRA `(.L_x_37) ;  /* 0x0000000000bc1947 */ /* 0x000fea0003800000 */
[----:B012---:R-:W-:-:S04]  /*2200*/  IMAD.WIDE.U32 R30, R0, 0x400, R20 ;  /* 0x00000400001e7825 */ /* 0x007fc800078e0014 */
[----:B------:R-:W-:-:S05]  /*2210*/  IMAD.WIDE.U32 R30, R5, 0x8, R30 ;  /* 0x00000008051e7825 */ /* 0x000fca00078e001e */
[----:B------:R-:W2:Y:S04]  /*2220*/  LDG.E.64.CONSTANT R28, desc[UR14][R30.64+0x20400] ;  /* 0x0204000e1e1c7981 */ /* 0x000ea8000c1e9b00 */
[----:B------:R-:W2:Y:S04]  /*2230*/  LDG.E.64.CONSTANT R26, desc[UR14][R30.64+0x400] ;  /* 0x0004000e1e1a7981 */ /* 0x000ea8000c1e9b00 */
[----:B---34-:R-:W3:Y:S04]  /*2240*/  LDG.E.64.CONSTANT R8, desc[UR14][R30.64+0x20000] ;  /* 0x0200000e1e087981 */ /* 0x018ee8000c1e9b00 */
        /* <DEDUP_REMOVED lines=37> */
.L_x_39:
[----:B------:R-:W-:Y:S05]  /*24a0*/  BSYNC.RECONVERGENT B2 ;  /* 0x0000000000027941 */ /* 0x000fea0003800200 */
.L_x_38:
[----:B------:R-:W-:Y:S01]  /*24b0*/  IMAD.WIDE.U32 R8, R0, 0x400, R18 ;  /* 0x0000040000087825 */ /* 0x000fe200078e0012 */
[----:B------:R-:W-:-:S03]  /*24c0*/  DADD R14, R14, R10 ;  /* 0x000000000e0e7229 */ /* 0x000fc6000000000a */
[----:B------:R-:W-:-:S05]  /*24d0*/  IMAD.WIDE.U32 R8, R5, 0x8, R8 ;  /* 0x0000000805087825 */ /* 0x000fca00078e0008 */
[----:B------:R0:W-:Y:S03]  /*24e0*/  STG.E.64 desc[UR14][R8.64], R14 ;  /* 0x0000000e08007986 */ /* 0x0001e6000c101b0e */
.L_x_37:
[----:B------:R-:W-:Y:S05]  /*24f0*/  BSYNC.RECONVERGENT B1 ;  /* 0x0000000000017941 */ /* 0x000fea0003800200 */
.L_x_36:
        /* <DEDUP_REMOVED lines=46> */
.L_x_43:
[----:B------:R-:W-:Y:S05]  /*27e0*/  BSYNC.RECONVERGENT B2 ;  /* 0x0000000000027941 */ /* 0x000fea0003800200 */
.L_x_42:
[----:B------:R-:W-:Y:S01]  /*27f0*/  IMAD.WIDE.U32 R8, R0, 0x400, R18 ;  /* 0x0000040000087825 */ /* 0x000fe200078e0012 */
[----:B------:R-:W-:-:S03]  /*2800*/  DADD R14, R14, R10 ;  /* 0x000000000e0e7229 */ /* 0x000fc6000000000a */
[----:B------:R-:W-:-:S05]  /*2810*/  IMAD.WIDE.U32 R8, R4, 0x8, R8 ;  /* 0x0000000804087825 */ /* 0x000fca00078e0008 */
[----:B------:R0:W-:Y:S03]  /*2820*/  STG.E.64 desc[UR14][R8.64], R14 ;  /* 0x0000000e08007986 */ /* 0x0001e6000c101b0e */
.L_x_41:
[----:B------:R-:W-:Y:S05]  /*2830*/  BSYNC.RECONVERGENT B1 ;  /* 0x0000000000017941 */ /* 0x000fea0003800200 */
.L_x_40:
        /* <DEDUP_REMOVED lines=46> */
.L_x_47:
[----:B------:R-:W-:Y:S05]  /*2b20*/  BSYNC.RECONVERGENT B2 ;  /* 0x0000000000027941 */ /* 0x000fea0003800200 */
.L_x_46:
[----:B------:R-:W-:Y:S01]  /*2b30*/  IMAD.WIDE.U32 R8, R0, 0x400, R18 ;  /* 0x0000040000087825 */ /* 0x000fe200078e0012 */
[----:B------:R-:W-:-:S03]  /*2b40*/  DADD R14, R14, R10 ;  /* 0x000000000e0e7229 */ /* 0x000fc6000000000a */
[----:B------:R-:W-:-:S05]  /*2b50*/  IMAD.WIDE.U32 R8, R2, 0x8, R8 ;  /* 0x0000000802087825 */ /* 0x000fca00078e0008 */
[----:B------:R0:W-:Y:S03]  /*2b60*/  STG.E.64 desc[UR14][R8.64], R14 ;  /* 0x0000000e08007986 */ /* 0x0001e6000c101b0e */
.L_x_45:
[----:B------:R-:W-:Y:S05]  /*2b70*/  BSYNC.RECONVERGENT B1 ;  /* 0x0000000000017941 */ /* 0x000fea0003800200 */
.L_x_44:
[----:B0--34-:R-:W-:Y:S01]  /*2b80*/  IADD3 R15, PT, PT, R0, UR16, RZ ;  /* 0x00000010000f7c10 */ /* 0x019fe2000fffe0ff */
[----:B------:R-:W-:Y:S03]  /*2b90*/  BSSY.RECONVERGENT B1, `(.L_x_48) ;  /* 0x0000036000017945 */ /* 0x000fe60003800200 */
[----:B------:R-:W-:-:S04]  /*2ba0*/  ISETP.GT.U32.AND P0, PT, R15, UR10, PT ;  /* 0x0000000a0f007c0c */ /* 0x000fc8000bf04070 */
[----:B------:R-:W-:-:S04]  /*2bb0*/  ISETP.GT.U32.OR P0, PT, R33, UR8, P0 ;  /* 0x0000000821007c0c */ /* 0x000fc80008704470 */
[----:B------:R-:W-:-:S04]  /*2bc0*/  ISETP.LT.U32.OR P0, PT, R15, UR6, P0 ;  /* 0x000000060f007c0c */ /* 0x000fc80008701470 */
[----:B------:R-:W-:-:S04]  /*2bd0*/  ISETP.LT.OR P1, PT, R6, UR5, P0 ;  /* 0x0000000506007c0c */ /* 0x000fc80008721670 */
[----:B------:R-:W-:-:S13]  /*2be0*/  ISETP.GT.U32.OR P1, PT, R6, UR4, P1 ;  /* 0x0000000406007c0c */ /* 0x000fda0008f24470 */
[----:B------:R-:W-:Y:S05]  /*2bf0*/  @P1 BRA `(.L_x_49) ;  /* 0x0000000000bc1947 */ /* 0x000fea0003800000 */
[----:B-12---:R-:W-:-:S04]  /*2c00*/  IMAD.WIDE.U32 R8, R15, 0x400, R20 ;  /* 0x000004000f087825 */ /* 0x006fc800078e0014 */
        /* <DEDUP_REMOVED lines=41> */
.L_x_51:
[----:B------:R-:W-:Y:S05]  /*2ea0*/  BSYNC.RECONVERGENT B2 ;  /* 0x0000000000027941 */ /* 0x000fea0003800200 */
.L_x_50:
[----:B------:R-:W-:Y:S01]  /*2eb0*/  IMAD.WIDE.U32 R8, R15, 0x400, R18 ;  /* 0x000004000f087825 */ /* 0x000fe200078e0012 */
[----:B------:R-:W-:-:S03]  /*2ec0*/  DADD R16, R16, R10 ;  /* 0x0000000010107229 */ /* 0x000fc6000000000a */
[----:B------:R-:W-:-:S05]  /*2ed0*/  IMAD.WIDE.U32 R8, R6, 0x8, R8 ;  /* 0x0000000806087825 */ /* 0x000fca00078e0008 */
[----:B------:R0:W-:Y:S03]  /*2ee0*/  STG.E.64 desc[UR14][R8.64], R16 ;  /* 0x0000001008007986 */ /* 0x0001e6000c101b0e */
.L_x_49:
[----:B------:R-:W-:Y:S05]  /*2ef0*/  BSYNC.RECONVERGENT B1 ;  /* 0x0000000000017941 */ /* 0x000fea0003800200 */
.L_x_48:
[C---:B------:R-:W-:Y:S01]  /*2f00*/  ISETP.LT.OR P1, PT, R5.reuse, UR5, P0 ;  /* 0x0000000505007c0c */ /* 0x040fe20008721670 */
[----:B------:R-:W-:Y:S03]  /*2f10*/  BSSY.RECONVERGENT B1, `(.L_x_52) ;  /* 0x0000032000017945 */ /* 0x000fe60003800200 */
[----:B------:R-:W-:-:S13]  /*2f20*/  ISETP.GT.U32.OR P1, PT, R5, UR4, P1 ;  /* 0x0000000405007c0c */ /* 0x000fda0008f24470 */
[----:B------:R-:W-:Y:S05]  /*2f30*/  @P1 BRA `(.L_x_53) ;  /* 0x0000000000bc1947 */ /* 0x000fea0003800000 */
[----:B------:R-:W-:-:S04]  /*2f40*/  IMAD.WIDE.U32 R34, R15, 0x400, R20 ;  /* 0x000004000f227825 */ /* 0x000fc800078e0014 */
[----:B------:R-:W-:-:S05]  /*2f50*/  IMAD.WIDE.U32 R34, R5, 0x8, R34 ;  /* 0x0000000805227825 */ /* 0x000fca00078e0022 */
[----:B------:R-:W3:Y:S04]  /*2f60*/  LDG.E.64.CONSTANT R28, desc[UR14][R34.64+0x20400] ;  /* 0x0204000e221c7981 */ /* 0x000ee8000c1e9b00 */
[----:B-12---:R-:W3:Y:S04]  /*2f70*/  LDG.E.64.CONSTANT R30, desc[UR14][R34.64+0x400] ;  /* 0x0004000e221e7981 */ /* 0x006ee8000c1e9b00 */
[----:B0-----:R-:W2:Y:S04]  /*2f80*/  LDG.E.64.CONSTANT R8, desc[UR14][R34.64+0x20000] ;  /* 0x0200000e22087981 */ /* 0x001ea8000c1e9b00 */
        /* <DEDUP_REMOVED lines=37> */
.L_x_55:
[----:B------:R-:W-:Y:S05]  /*31e0*/  BSYNC.RECONVERGENT B2 ;  /* 0x0000000000027941 */ /* 0x000fea0003800200 */
.L_x_54:
[----:B------:R-:W-:Y:S01]  /*31f0*/  IMAD.WIDE.U32 R8, R15, 0x400, R18 ;  /* 0x000004000f087825 */ /* 0x000fe200078e0012 */
[----:B------:R-:W-:-:S03]  /*3200*/  DADD R16, R16, R10 ;  /* 0x0000000010107229 */ /* 0x000fc6000000000a */
[----:B------:R-:W-:-:S05]  /*3210*/  IMAD.WIDE.U32 R8, R5, 0x8, R8 ;  /* 0x0000000805087825 */ /* 0x000fca00078e0008 */
[----:B------:R3:W-:Y:S03]  /*3220*/  STG.E.64 desc[UR14][R8.64], R16 ;  /* 0x0000001008007986 */ /* 0x0007e6000c101b0e */
.L_x_53:
[----:B------:R-:W-:Y:S05]  /*3230*/  BSYNC.RECONVERGENT B1 ;  /* 0x0000000000017941 */ /* 0x000fea0003800200 */
.L_x_52:
[C---:B------:R-:W-:Y:S01]  /*3240*/  ISETP.LT.OR P1, PT, R4.reuse, UR5, P0 ;  /* 0x0000000504007c0c */ /* 0x040fe20008721670 */
[----:B------:R-:W-:Y:S03]  /*3250*/  BSSY.RECONVERGENT B1, `(.L_x_56) ;  /* 0x0000032000017945 */ /* 0x000fe60003800200 */
[----:B------:R-:W-:-:S13]  /*3260*/  ISETP.GT.U32.OR P1, PT, R4, UR4, P1 ;  /* 0x0000000404007c0c */ /* 0x000fda0008f24470 */
[----:B------:R-:W-:Y:S05]  /*3270*/  @P1 BRA `(.L_x_57) ;  /* 0x0000000000bc1947 */ /* 0x000fea0003800000 */
[----:B------:R-:W-:-:S04]  /*3280*/  IMAD.WIDE.U32 R34, R15, 0x400, R20 ;  /* 0x000004000f227825 */ /* 0x000fc800078e0014 */
[----:B------:R-:W-:-:S05]  /*3290*/  IMAD.WIDE.U32 R34, R4, 0x8, R34 ;  /* 0x0000000804227825 */ /* 0x000fca00078e0022 */
[----:B------:R-:W4:Y:S04]  /*32a0*/  LDG.E.64.CONSTANT R28, desc[UR14][R34.64+0x20400] ;  /* 0x0204000e221c7981 */ /* 0x000f28000c1e9b00 */
[----:B-12---:R-:W4:Y:S04]  /*32b0*/  LDG.E.64.CONSTANT R30, desc[UR14][R34.64+0x400] ;  /* 0x0004000e221e7981 */ /* 0x006f28000c1e9b00 */
[----:B0--3--:R-:W2:Y:S04]  /*32c0*/  LDG.E.64.CONSTANT R8, desc[UR14][R34.64+0x20000] ;  /* 0x0200000e22087981 */ /* 0x009ea8000c1e9b00 */
[----:B------:R0:W2:Y:S01]  /*32d0*/  LDG.E.64.CONSTANT R16, desc[UR14][R34.64] ;  /* 0x0000000e22107981 */ /* 0x0000a2000c1e9b00 */
[----:B------:R-:W-:-:S04]  /*32e0*/  IMAD.WIDE.U32 R42, R15, 0x400, R22 ;  /* 0x000004000f2a7825 */ /* 0x000fc800078e0016 */
[----:B------:R-:W-:-:S05]  /*32f0*/  IMAD.WIDE.U32 R42, R4, 0x8, R42 ;  /* 0x00000008042a7825 */ /* 0x000fca00078e002a */
[----:B------:R-:W3:Y:S04]  /*3300*/  LDG.E.64.CONSTANT R12, desc[UR14][R42.64+0x400] ;  /* 0x0004000e2a0c7981 */ /* 0x000ee8000c1e9b00 */
[----:B------:R-:W3:Y:S01]  /*3310*/  LDG.E.64.CONSTANT R10, desc[UR14][R42.64] ;  /* 0x0000000e2a0a7981 */ /* 0x000ee2000c1e9b00 */
[----:B------:R-:W-:-:S04]  /*3320*/  IMAD.WIDE.U32 R40, R15, 0x400, R24 ;  /* 0x000004000f287825 */ /* 0x000fc800078e0018 */
[----:B------:R-:W-:-:S05]  /*3330*/  IMAD.WIDE.U32 R40, R4, 0x8, R40 ;  /* 0x0000000804287825 */ /* 0x000fca00078e0028 */
[----:B------:R-:W5:Y:S04]  /*3340*/  LDG.E.64.CONSTANT R38, desc[UR14][R40.64+0x400] ;  /* 0x0004000e28267981 */ /* 0x000f68000c1e9b00 */
[----:B------:R-:W5:Y:S01]  /*3350*/  LDG.E.64.CONSTANT R26, desc[UR14][R40.64] ;  /* 0x0000000e281a7981 */ /* 0x000f62000c1e9b00 */
[----:B0-----:R-:W-:Y:S01]  /*3360*/  MOV R34, 0x1 ;  /* 0x0000000100227802 */ /* 0x001fe20000000f00 */
[----:B------:R-:W-:Y:S01]  /*3370*/  BSSY.RECONVERGENT B2, `(.L_x_58) ;  /* 0x000001b000027945 */ /* 0x000fe20003800200 */
[----:B----4-:R-:W-:Y:S02]  /*3380*/  DADD R30, R28, R30 ;  /* 0x000000001c1e7229 */ /* 0x010fe4000000001e */
[----:B--2---:R-:W-:-:S08]  /*3390*/  DADD R28, R8, -R16 ;  /* 0x00000000081c7229 */ /* 0x004fd00000000810 */
[----:B------:R-:W-:-:S06]  /*33a0*/  DADD R28, R30, R28 ;  /* 0x000000001e1c7229 */ /* 0x000fcc000000001c */
[----:B------:R-:W0:Y:S01]  /*33b0*/  MUFU.RCP64H R35, R29 ;  /* 0x0000001d00237308 */ /* 0x000e220000001800 */
[----:B------:R-:W-:Y:S02]  /*33c0*/  DADD R8, R8, R16 ;  /* 0x0000000008087229 */ /* 0x000fe40000000010 */
[----:B0-----:R-:W-:-:S08]  /*33d0*/  DFMA R36, -R28, R34, 1 ;  /* 0x3ff000001c24742b */ /* 0x001fd00000000122 */
[----:B------:R-:W-:Y:S02]  /*33e0*/  DFMA R36, R36, R36, R36 ;  /* 0x000000242424722b */ /* 0x000fe40000000024 */
[----:B---3--:R-:W-:-:S06]  /*33f0*/  DADD R10, R12, R10 ;  /* 0x000000000c0a7229 */ /* 0x008fcc000000000a */
        /* <DEDUP_REMOVED lines=18> */
.L_x_59:
[----:B------:R-:W-:Y:S05]  /*3520*/  BSYNC.RECONVERGENT B2 ;  /* 0x0000000000027941 */ /* 0x000fea0003800200 */
.L_x_58:
[----:B------:R-:W-:Y:S01]  /*3530*/  IMAD.WIDE.U32 R8, R15, 0x400, R18 ;  /* 0x000004000f087825 */ /* 0x000fe200078e0012 */
[----:B------:R-:W-:-:S03]  /*3540*/  DADD R16, R16, R10 ;  /* 0x0000000010107229 */ /* 0x000fc6000000000a */
[----:B------:R-:W-:-:S05]  /*3550*/  IMAD.WIDE.U32 R8, R4, 0x8, R8 ;  /* 0x0000000804087825 */ /* 0x000fca00078e0008 */
[----:B------:R4:W-:Y:S03]  /*3560*/  STG.E.64 desc[UR14][R8.64], R16 ;  /* 0x0000001008007986 */ /* 0x0009e6000c101b0e */
.L_x_57:
[----:B------:R-:W-:Y:S05]  /*3570*/  BSYNC.RECONVERGENT B1 ;  /* 0x0000000000017941 */ /* 0x000fea0003800200 */
.L_x_56:
[C---:B------:R-:W-:Y:S01]  /*3580*/  ISETP.LT.OR P0, PT, R2.reuse, UR5, P0 ;  /* 0x0000000502007c0c */ /* 0x040fe20008701670 */
[----:B------:R-:W-:Y:S03]  /*3590*/  BSSY.RECONVERGENT B1, `(.L_x_60) ;  /* 0x0000032000017945 */ /* 0x000fe60003800200 */
[----:B------:R-:W-:-:S13]  /*35a0*/  ISETP.GT.U32.OR P0, PT, R2, UR4, P0 ;  /* 0x0000000402007c0c */ /* 0x000fda0008704470 */
[----:B------:R-:W-:Y:S05]  /*35b0*/  @P0 BRA `(.L_x_61) ;  /* 0x0000000000bc0947 */ /* 0x000fea0003800000 */
[----:B------:R-:W-:-:S04]  /*35c0*/  IMAD.WIDE.U32 R34, R15, 0x400, R20 ;  /* 0x000004000f227825 */ /* 0x000fc800078e0014 */
[----:B------:R-:W-:-:S05]  /*35d0*/  IMAD.WIDE.U32 R34, R2, 0x8, R34 ;  /* 0x0000000802227825 */ /* 0x000fca00078e0022 */
[----:B------:R-:W5:Y:S04]  /*35e0*/  LDG.E.64.CONSTANT R28, desc[UR14][R34.64+0x20400] ;  /* 0x0204000e221c7981 */ /* 0x000f68000c1e9b00 */
[----:B-12---:R-:W5:Y:S04]  /*35f0*/  LDG.E.64.CONSTANT R30, desc[UR14][R34.64+0x400] ;  /* 0x0004000e221e7981 */ /* 0x006f68000c1e9b00 */
[----:B0--34-:R-:W2:Y:S04]  /*3600*/  LDG.E.64.CONSTANT R8, desc[UR14][R34.64+0x20000] ;  /* 0x0200000e22087981 */ /* 0x019ea8000c1e9b00 */
[----:B------:R0:W2:Y:S01]  /*3610*/  LDG.E.64.CONSTANT R16, desc[UR14][R34.64] ;  /* 0x0000000e22107981 */ /* 0x0000a2000c1e9b00 */
[----:B------:R-:W-:-:S04]  /*3620*/  IMAD.WIDE.U32 R42, R15, 0x400, R22 ;  /* 0x000004000f2a7825 */ /* 0x000fc800078e0016 */
[----:B------:R-:W-:-:S05]  /*3630*/  IMAD.WIDE.U32 R42, R2, 0x8, R42 ;  /* 0x00000008022a7825 */ /* 0x000fca00078e002a */
[----:B------:R-:W3:Y:S04]  /*3640*/  LDG.E.64.CONSTANT R12, desc[UR14][R42.64+0x400] ;  /* 0x0004000e2a0c7981 */ /* 0x000ee8000c1e9b00 */
[----:B------:R-:W3:Y:S01]  /*3650*/  LDG.E.64.CONSTANT R10, desc[UR14][R42.64] ;  /* 0x0000000e2a0a7981 */ /* 0x000ee2000c1e9b00 */
[----:B------:R-:W-:-:S04]  /*3660*/  IMAD.WIDE.U32 R40, R15, 0x400, R24 ;  /* 0x000004000f287825 */ /* 0x000fc800078e0018 */
[----:B------:R-:W-:-:S05]  /*3670*/  IMAD.WIDE.U32 R40, R2, 0x8, R40 ;  /* 0x0000000802287825 */ /* 0x000fca00078e0028 */
[----:B------:R-:W4:Y:S04]  /*3680*/  LDG.E.64.CONSTANT R38, desc[UR14][R40.64+0x400] ;  /* 0x0004000e28267981 */ /* 0x000f28000c1e9b00 */
[----:B------:R-:W4:Y:S01]  /*3690*/  LDG.E.64.CONSTANT R26, desc[UR14][R40.64] ;  /* 0x0000000e281a7981 */ /* 0x000f22000c1e9b00 */
[----:B0-----:R-:W-:Y:S01]  /*36a0*/  MOV R34, 0x1 ;  /* 0x0000000100227802 */ /* 0x001fe20000000f00 */
[----:B------:R-:W-:Y:S01]  /*36b0*/  BSSY.RECONVERGENT B2, `(.L_x_62) ;  /* 0x000001b000027945 */ /* 0x000fe20003800200 */
[----:B-----5:R-:W-:Y:S02]  /*36c0*/  DADD R30, R28, R30 ;  /* 0x000000001c1e7229 */ /* 0x020fe4000000001e */
        /* <DEDUP_REMOVED lines=19> */
[----:B----4-:R-:W-:-:S12]  /*3800*/  DADD R16, R38, -R26 ;  /* 0x0000000026107229 */ /* 0x010fd8000000081a */
[----:B------:R-:W-:Y:S05]  /*3810*/  @P0 BRA P1, `(.L_x_63) ;  /* 0x0000000000100947 */ /* 0x000fea0000800000 */
[----:B------:R-:W-:Y:S01]  /*3820*/  IMAD.MOV.U32 R10, RZ, RZ, R8 ;  /* 0x000000ffff0a7224 */ /* 0x000fe200078e0008 */
[----:B------:R-:W-:-:S07]  /*3830*/  MOV R8, 0x3850 ;  /* 0x0000385000087802 */ /* 0x000fce0000000f00 */
[----:B------:R-:W-:Y:S05]  /*3840*/  CALL.REL.NOINC `($__internal_0_$__cuda_sm20_div_rn_f64_full) ;  /* 0x000000a000347944 */ /* 0x000fea0003c00000 */
[----:B------:R-:W-:-:S07]  /*3850*/  MOV R11, R9 ;  /* 0x00000009000b7202 */ /* 0x000fce0000000f00 */
.L_x_63:
[----:B------:R-:W-:Y:S05]  /*3860*/  BSYNC.RECONVERGENT B2 ;  /* 0x0000000000027941 */ /* 0x000fea0003800200 */
.L_x_62:
[----:B------:R-:W-:Y:S01]  /*3870*/  IMAD.WIDE.U32 R8, R15, 0x400, R18 ;  /* 0x000004000f087825 */ /* 0x000fe200078e0012 */
[----:B------:R-:W-:-:S03]  /*3880*/  DADD R16, R16, R10 ;  /* 0x0000000010107229 */ /* 0x000fc6000000000a */
[----:B------:R-:W-:-:S05]  /*3890*/  IMAD.WIDE.U32 R8, R2, 0x8, R8 ;  /* 0x0000000802087825 */ /* 0x000fca00078e0008 */
[----:B------:R0:W-:Y:S03]  /*38a0*/  STG.E.64 desc[UR14][R8.64], R16 ;  /* 0x0000001008007986 */ /* 0x0001e6000c101b0e */
.L_x_61:
[----:B------:R-:W-:Y:S05]  /*38b0*/  BSYNC.RECONVERGENT B1 ;  /* 0x0000000000017941 */ /* 0x000fea0003800200 */
.L_x_60:
[C---:B------:R-:W-:Y:S01]  /*38c0*/  ISETP.GT.U32.AND P1, PT, R32.reuse, UR8, PT ;  /* 0x0000000820007c0c */ /* 0x040fe2000bf24070 */
[----:B------:R-:W-:Y:S01]  /*38d0*/  IMAD.U32 R11, RZ, RZ, UR17 ;  /* 0x00000011ff0b7e24 */ /* 0x000fe2000f8e00ff */
[----:B01234-:R-:W-:Y:S01]  /*38e0*/  MOV R9, UR17 ;  /* 0x0000001100097c02 */ /* 0x01ffe20008000f00 */
[----:B------:R-:W-:Y:S01]  /*38f0*/  BSSY.RECONVERGENT B1, `(.L_x_64) ;  /* 0x000003b000017945 */ /* 0x000fe20003800200 */
[----:B------:R-:W-:Y:S01]  /*3900*/  ISETP.GE.U32.AND P1, PT, R32, UR7, !P1 ;  /* 0x0000000720007c0c */ /* 0x000fe2000cf26070 */
[----:B------:R-:W-:Y:S01]  /*3910*/  IMAD.WIDE R22, R11, 0x20000, R22 ;  /* 0x000200000b167825 */ /* 0x000fe200078e0216 */
[----:B------:R-:W-:Y:S02]  /*3920*/  MOV R17, UR17 ;  /* 0x0000001100117c02 */ /* 0x000fe40008000f00 */
[----:B------:R-:W-:Y:S01]  /*3930*/  ISETP.GT.U32.OR P0, PT, R7, UR10, !P1 ;  /* 0x0000000a07007c0c */ /* 0x000fe2000cf04470 */
[----:B------:R-:W-:-:S03]  /*3940*/  IMAD.WIDE R24, R9, 0x20000, R24 ;  /* 0x0002000009187825 */ /* 0x000fc600078e0218 */
[----:B------:R-:W-:Y:S01]  /*3950*/  ISETP.LT.OR P2, PT, R6, UR5, P0 ;  /* 0x0000000506007c0c */ /* 0x000fe20008741670 */
[----:B------:R-:W-:-:S03]  /*3960*/  IMAD.WIDE R16, R17, 0x20000, R20 ;  /* 0x0002000011107825 */ /* 0x000fc600078e0214 */
[----:B------:R-:W-:Y:S01]  /*3970*/  ISETP.GT.U32.OR P2, PT, R6, UR4, P2 ;  /* 0x0000000406007c0c */ /* 0x000fe20009744470 */
[----:B------:R-:W-:-:S04]  /*3980*/  IMAD.WIDE R18, R9, 0x20000, R18 ;  /* 0x0002000009127825 */ /* 0x000fc800078e0212 */
[----:B------:R-:W-:-:S08]  /*3990*/  IMAD.WIDE.U32 R20, R7, 0x400, R24 ;  /* 0x0000040007147825 */ /* 0x000fd000078e0018 */
        /* <DEDUP_REMOVED lines=39> */
[----:B------:R-:W-:Y:S02]  /*3c10*/  MOV R9, R13 ;  /* 0x0000000d00097202 */ /* 0x000fe40000000f00 */
[----:B------:R-:W-:-:S07]  /*3c20*/  MOV R8, 0x3c40 ;  /* 0x00003c4000087802 */ /* 0x000fce0000000f00 */
[----:B------:R-:W-:Y:S05]  /*3c30*/  CALL.REL.NOINC `($__internal_0_$__cuda_sm20_div_rn_f64_full) ;  /* 0x0000009c00387944 */ /* 0x000fea0003c00000 */
[----:B------:R-:W-:-:S07]  /*3c40*/  MOV R11, R9 ;  /* 0x00000009000b7202 */ /* 0x000fce0000000f00 */
.L_x_67:
[----:B------:R-:W-:Y:S05]  /*3c50*/  BSYNC.RECONVERGENT B2 ;  /* 0x0000000000027941 */ /* 0x000fea0003800200 */
.L_x_66:
[----:B------:R-:W-:Y:S01]  /*3c60*/  IMAD.WIDE.U32 R8, R7, 0x400, R18 ;  /* 0x0000040007087825 */ /* 0x000fe200078e0012 */
[----:B------:R-:W-:-:S03]  /*3c70*/  DADD R14, R14, R10 ;  /* 0x000000000e0e7229 */ /* 0x000fc6000000000a */
[----:B------:R-:W-:-:S05]  /*3c80*/  IMAD.WIDE.U32 R8, R6, 0x8, R8 ;  /* 0x0000000806087825 */ /* 0x000fca00078e0008 */
[----:B------:R0:W-:Y:S03]  /*3c90*/  STG.E.64 desc[UR14][R8.64], R14 ;  /* 0x0000000e08007986 */ /* 0x0001e6000c101b0e */
.L_x_65:
[----:B------:R-:W-:Y:S05]  /*3ca0*/  BSYNC.RECONVERGENT B1 ;  /* 0x0000000000017941 */ /* 0x000fea0003800200 */
.L_x_64:
        /* <DEDUP_REMOVED lines=15> */
[----:B0-----:R-:W5:Y:S04]  /*3da0*/  LDG.E.64.CONSTANT R14, desc[UR14][R38.64+0x400] ;  /* 0x0004000e260e7981 */ /* 0x001f68000c1e9b00 */
[----:B------:R-:W5:Y:S01]  /*3db0*/  LDG.E.64.CONSTANT R8, desc[UR14][R38.64] ;  /* 0x0000000e26087981 */ /* 0x000f62000c1e9b00 */
[----:B-1----:R-:W-:Y:S01]  /*3dc0*/  MOV R30, 0x1 ;  /* 0x00000001001e7802 */ /* 0x002fe20000000f00 */
        /* <DEDUP_REMOVED lines=28> */
.L_x_71:
[----:B------:R-:W-:Y:S05]  /*3f90*/  BSYNC.RECONVERGENT B2 ;  /* 0x0000000000027941 */ /* 0x000fea0003800200 */
.L_x_70:
[----:B------:R-:W-:Y:S01]  /*3fa0*/  IMAD.WIDE.U32 R8, R7, 0x400, R18 ;  /* 0x0000040007087825 */ /* 0x000fe200078e0012 */
[----:B------:R-:W-:-:S03]  /*3fb0*/  DADD R14, R14, R10 ;  /* 0x000000000e0e7229 */ /* 0x000fc6000000000a */
[----:B------:R-:W-:-:S05]  /*3fc0*/  IMAD.WIDE.U32 R8, R5, 0x8, R8 ;  /* 0x0000000805087825 */ /* 0x000fca00078e0008 */
[----:B------:R1:W-:Y:S03]  /*3fd0*/  STG.E.64 desc[UR14][R8.64], R14 ;  /* 0x0000000e08007986 */ /* 0x0003e6000c101b0e */
.L_x_69:
[----:B------:R-:W-:Y:S05]  /*3fe0*/  BSYNC.RECONVERGENT B1 ;  /* 0x0000000000017941 */ /* 0x000fea0003800200 */
.L_x_68:
        /* <DEDUP_REMOVED lines=12> */
[----:B------:R-:W5:Y:S04]  /*40b0*/  LDG.E.64.CONSTANT R26, desc[UR14][R40.64+0x400] ;  /* 0x0004000e281a7981 */ /* 0x000f68000c1e9b00 */
[----:B------:R-:W5:Y:S01]  /*40c0*/  LDG.E.64.CONSTANT R10, desc[UR14][R40.64] ;  /* 0x0000000e280a7981 */ /* 0x000f62000c1e9b00 */
[----:B------:R-:W-:-:S05]  /*40d0*/  IMAD.WIDE.U32 R38, R4, 0x8, R20 ;  /* 0x0000000804267825 */ /* 0x000fca00078e0014 */
[----:B01----:R-:W5:Y:S04]  /*40e0*/  LDG.E.64.CONSTANT R14, desc[UR14][R38.64+0x400] ;  /* 0x0004000e260e7981 */ /* 0x003f68000c1e9b00 */
[----:B------:R-:W5:Y:S01]  /*40f0*/  LDG.E.64.CONSTANT R8, desc[UR14][R38.64] ;  /* 0x0000000e26087981 */ /* 0x000f62000c1e9b00 */
[----:B----4-:R-:W-:Y:S01]  /*4100*/  MOV R30, 0x1 ;  /* 0x00000001001e7802 */ /* 0x010fe20000000f00 */
        /* <DEDUP_REMOVED lines=8> */
[----:B-----5:R-:W-:-:S06]  /*4190*/  DADD R10, R26, R10 ;  /* 0x000000001a0a7229 */ /* 0x020fcc000000000a */
        /* <DEDUP_REMOVED lines=12> */
[----:B------:R-:W-:-:S12]  /*4260*/  DADD R14, R14, -R8 ;  /* 0x000000000e0e7229 */ /* 0x000fd80000000808 */
[----:B------:R-:W-:Y:S05]  /*4270*/  @P2 BRA P3, `(.L_x_75) ;  /* 0x0000000000142947 */ /* 0x000fea0001800000 */
[----:B------:R-:W-:Y:S01]  /*4280*/  IMAD.MOV.U32 R10, RZ, RZ, R12 ;  /* 0x000000ffff0a7224 */ /* 0x000fe200078e000c */
[----:B------:R-:W-:Y:S02]  /*4290*/  MOV R9, R13 ;  /* 0x0000000d00097202 */ /* 0x000fe40000000f00 */
[----:B------:R-:W-:-:S07]  /*42a0*/  MOV R8, 0x42c0 ;  /* 0x000042c000087802 */ /* 0x000fce0000000f00 */
[----:B------:R-:W-:Y:S05]  /*42b0*/  CALL.REL.NOINC `($__internal_0_$__cuda_sm20_div_rn_f64_full) ;  /* 0x0000009400987944 */ /* 0x000fea0003c00000 */
[----:B------:R-:W-:-:S07]  /*42c0*/  MOV R11, R9 ;  /* 0x00000009000b7202 */ /* 0x000fce0000000f00 */
.L_x_75:
[----:B------:R-:W-:Y:S05]  /*42d0*/  BSYNC.RECONVERGENT B2 ;  /* 0x0000000000027941 */ /* 0x000fea0003800200 */
.L_x_74:
[----:B------:R-:W-:Y:S01]  /*42e0*/  IMAD.WIDE.U32 R8, R7, 0x400, R18 ;  /* 0x0000040007087825 */ /* 0x000fe200078e0012 */
[----:B------:R-:W-:-:S03]  /*42f0*/  DADD R14, R14, R10 ;  /* 0x000000000e0e7229 */ /* 0x000fc6000000000a */
[----:B------:R-:W-:-:S05]  /*4300*/  IMAD.WIDE.U32 R8, R4, 0x8, R8 ;  /* 0x0000000804087825 */ /* 0x000fca00078e0008 */
[----:B------:R2:W-:Y:S03]  /*4310*/  STG.E.64 desc[UR14][R8.64], R14 ;  /* 0x0000000e08007986 */ /* 0x0005e6000c101b0e */
.L_x_73:
[----:B------:R-:W-:Y:S05]  /*4320*/  BSYNC.RECONVERGENT B1 ;  /* 0x0000000000017941 */ /* 0x000fea0003800200 */
.L_x_72:
        /* <DEDUP_REMOVED lines=8> */
[----:B------:R-:W4:Y:S04]  /*43b0*/  LDG.E.64.CONSTANT R30, desc[UR14][R38.64+0x20000] ;  /* 0x0200000e261e7981 */ /* 0x000f28000c1e9b00 */
[----:B------:R-:W4:Y:S01]  /*43c0*/  LDG.E.64.CONSTANT R10, desc[UR14][R38.64] ;  /* 0x0000000e260a7981 */ /* 0x000f22000c1e9b00 */
[----:B------:R-:W-:-:S04]  /*43d0*/  IMAD.WIDE.U32 R36, R7, 0x400, R22 ;  /* 0x0000040007247825 */ /* 0x000fc800078e0016 */
[----:B------:R-:W-:-:S05]  /*43e0*/  IMAD.WIDE.U32 R36, R2, 0x8, R36 ;  /* 0x0000000802247825 */ /* 0x000fca00078e0024 */
[----:B------:R-:W5:Y:S04]  /*43f0*/  LDG.E.64.CONSTANT R26, desc[UR14][R36.64+0x400] ;  /* 0x0004000e241a7981 */ /* 0x000f68000c1e9b00 */
[----:B012---:R-:W5:Y:S01]  /*4400*/  LDG.E.64.CONSTANT R8, desc[UR14][R36.64] ;  /* 0x0000000e24087981 */ /* 0x007f62000c1e9b00 */
[----:B------:R-:W-:-:S05]  /*4410*/  IMAD.WIDE.U32 R34, R2, 0x8, R20 ;  /* 0x0000000802227825 */ /* 0x000fca00078e0014 */
[----:B------:R-:W2:Y:S04]  /*4420*/  LDG.E.64.CONSTANT R12, desc[UR14][R34.64+0x400] ;  /* 0x0004000e220c7981 */ /* 0x000ea8000c1e9b00 */
[----:B------:R-:W2:Y:S01]  /*4430*/  LDG.E.64.CONSTANT R14, desc[UR14][R34.64] ;  /* 0x0000000e220e7981 */ /* 0x000ea2000c1e9b00 */
[----:B------:R-:W-:Y:S01]  /*4440*/  MOV R20, 0x1 ;  /* 0x0000000100147802 */ /* 0x000fe20000000f00 */
[----:B------:R-:W-:Y:S01]  /*4450*/  BSSY.RECONVERGENT B2, `(.L_x_78) ;  /* 0x000001b000027945 */ /* 0x000fe20003800200 */
[----:B---3--:R-:W-:Y:S02]  /*4460*/  DADD R32, R28, R32 ;  /* 0x000000001c207229 */ /* 0x008fe40000000020 */
[----:B----4-:R-:W-:-:S08]  /*4470*/  DADD R28, R30, -R10 ;  /* 0x000000001e1c7229 */ /* 0x010fd0000000080a */
        /* <DEDUP_REMOVED lines=18> */
[----:B--2---:R-:W-:-:S12]  /*45a0*/  DADD R14, R12, -R14 ;  /* 0x000000000c0e7229 */ /* 0x004fd8000000080e */
[----:B------:R-:W-:Y:S05]  /*45b0*/  @P0 BRA P2, `(.L_x_79) ;  /* 0x0000000000100947 */ /* 0x000fea0001000000 */
[----:B------:R-:W-:Y:S01]  /*45c0*/  IMAD.MOV.U32 R10, RZ, RZ, R8 ;  /* 0x000000ffff0a7224 */ /* 0x000fe200078e0008 */
[----:B------:R-:W-:-:S07]  /*45d0*/  MOV R8, 0x45f0 ;  /* 0x000045f000087802 */ /* 0x000fce0000000f00 */
[----:B------:R-:W-:Y:S05]  /*45e0*/  CALL.REL.NOINC `($__internal_0_$__cuda_sm20_div_rn_f64_full) ;  /* 0x0000009000cc7944 */ /* 0x000fea0003c00000 */
[----:B------:R-:W-:-:S07]  /*45f0*/  MOV R11, R9 ;  /* 0x00000009000b7202 */ /* 0x000fce0000000f00 */
.L_x_79:
[----:B------:R-:W-:Y:S05]  /*4600*/  BSYNC.RECONVERGENT B2 ;  /* 0x0000000000027941 */ /* 0x000fea0003800200 */
.L_x_78:
[----:B------:R-:W-:Y:S01]  /*4610*/  IMAD.WIDE.U32 R8, R7, 0x400, R18 ;  /* 0x0000040007087825 */ /* 0x000fe200078e0012 */
[----:B------:R-:W-:-:S03]  /*4620*/  DADD R14, R14, R10 ;  /* 0x000000000e0e7229 */ /* 0x000fc6000000000a */
[----:B------:R-:W-:-:S05]  /*4630*/  IMAD.WIDE.U32 R8, R2, 0x8, R8 ;  /* 0x0000000802087825 */ /* 0x000fca00078e0008 */
[----:B------:R3:W-:Y:S03]  /*4640*/  STG.E.64 desc[UR14][R8.64], R14 ;  /* 0x0000000e08007986 */ /* 0x0007e6000c101b0e */
.L_x_77:
[----:B------:R-:W-:Y:S05]  /*4650*/  BSYNC.RECONVERGENT B1 ;  /* 0x0000000000017941 */ /* 0x000fea0003800200 */
.L_x_76:
[----:B------:R-:W-:Y:S01]  /*4660*/  ISETP.LT.U32.OR P0, PT, R3, UR6, !P1 ;  /* 0x0000000603007c0c */ /* 0x000fe2000cf01470 */
[----:B------:R-:W-:Y:S01]  /*4670*/  IMAD.WIDE.U32 R20, R7, 0x400, R16 ;  /* 0x0000040007147825 */ /* 0x000fe200078e0010 */
[----:B0123--:R-:W-:Y:S01]  /*4680*/  MOV R9, UR16 ;  /* 0x0000001000097c02 */ /* 0x00ffe20008000f00 */
[----:B------:R-:W-:Y:S01]  /*4690*/  BSSY.RECONVERGENT B1, `(.L_x_80) ;  /* 0x000003b000017945 */ /* 0x000fe20003800200 */
[----:B------:R-:W-:-:S03]  /*46a0*/  ISETP.GT.U32.OR P0, PT, R3, UR10, P0 ;  /* 0x0000000a03007c0c */ /* 0x000fc60008704470 */
[----:B------:R-:W-:Y:S01]  /*46b0*/  IMAD.WIDE R20, R9, 0x400, R20 ;  /* 0x0000040009147825 */ /* 0x000fe200078e0214 */
[----:B------:R-:W-:-:S04]  /*46c0*/  ISETP.LT.OR P2, PT, R6, UR5, P0 ;  /* 0x0000000506007c0c */ /* 0x000fc80008741670 */
[----:B------:R-:W-:-:S13]  /*46d0*/  ISETP.GT.U32.OR P2, PT, R6, UR4, P2 ;  /* 0x0000000406007c0c */ /* 0x000fda0009744470 */
[----:B------:R-:W-:Y:S05]  /*46e0*/  @P2 BRA `(.L_x_81) ;  /* 0x0000000000d42947 */ /* 0x000fea0003800000 */
[----:B------:R-:W-:-:S05]  /*46f0*/  IMAD.WIDE.U32 R14, R6, 0x8, R20 ;  /* 0x00000008060e7825 */ /* 0x000fca00078e0014 */
[----:B------:R-:W2:Y:S04]  /*4700*/  LDG.E.64.CONSTANT R28, desc[UR14][R14.64+0x20400] ;  /* 0x0204000e0e1c7981 */ /* 0x000ea8000c1e9b00 */
[----:B------:R-:W2:Y:S04]  /*4710*/  LDG.E.64.CONSTANT R32, desc[UR14][R14.64+0x400] ;  /* 0x0004000e0e207981 */ /* 0x000ea8000c1e9b00 */
[----:B------:R-:W3:Y:S04]  /*4720*/  LDG.E.64.CONSTANT R10, desc[UR14][R14.64+0x20000] ;  /* 0x0200000e0e0a7981 */ /* 0x000ee8000c1e9b00 */
[----:B------:R-:W3:Y:S01]  /*4730*/  LDG.E.64.CONSTANT R12, desc[UR14][R14.64] ;  /* 0x0000000e0e0c7981 */ /* 0x000ee2000c1e9b00 */
[----:B------:R-:W-:Y:S01]  /*4740*/  IMAD.WIDE.U32 R8, R7, 0x400, R22 ;  /* 0x0000040007087825 */ /* 0x000fe200078e0016 */
[----:B------:R-:W-:-:S05]  /*4750*/  MOV R27, UR16 ;  /* 0x00000010001b7c02 */ /* 0x000fca0008000f00 */
[----:B------:R-:W-:-:S04]  /*4760*/  IMAD.WIDE R8, R27, 0x400, R8 ;  /* 0x000004001b087825 */ /* 0x000fc800078e0208 */
[----:B------:R-:W-:-:S05]  /*4770*/  IMAD.WIDE.U32 R36, R6, 0x8, R8 ;  /* 0x0000000806247825 */ /* 0x000fca00078e0008 */
[----:B------:R-:W4:Y:S04]  /*4780*/  LDG.E.64.CONSTANT R26, desc[UR14][R36.64+0x400] ;  /* 0x0004000e241a7981 */ /* 0x000f28000c1e9b00 */
[----:B------:R0:W4:Y:S01]  /*4790*/  LDG.E.64.CONSTANT R30, desc[UR14][R36.64] ;  /* 0x0000000e241e7981 */ /* 0x000122000c1e9b00 */
[----:B------:R-:W-:-:S04]  /*47a0*/  IMAD.WIDE.U32 R8, R7, 0x400, R24 ;  /* 0x0000040007087825 */ /* 0x000fc800078e0018 */
[----:B------:R-:W-:-:S04]  /*47b0*/  IMAD.U32 R35, RZ, RZ, UR16 ;  /* 0x00000010ff237e24 */ /* 0x000fc8000f8e00ff */
[----:B------:R-:W-:-:S04]  /*47c0*/  IMAD.WIDE R8, R35, 0x400, R8 ;  /* 0x0000040023087825 */ /* 0x000fc800078e0208 */
[----:B------:R-:W-:-:S05]  /*47d0*/  IMAD.WIDE.U32 R38, R6, 0x8, R8 ;  /* 0x0000000806267825 */ /* 0x000fca00078e0008 */
[----:B------:R-:W5:Y:S04]  /*47e0*/  LDG.E.64.CONSTANT R8, desc[UR14][R38.64+0x400] ;  /* 0x0004000e26087981 */ /* 0x000f68000c1e9b00 */
[----:B------:R-:W5:Y:S01]  /*47f0*/  LDG.E.64.CONSTANT R14, desc[UR14][R38.64] ;  /* 0x0000000e260e7981 */ /* 0x000f62000c1e9b00 */
[----:B------:R-:W-:Y:S01]  /*4800*/  MOV R34, 0x1 ;  /* 0x0000000100227802 */ /* 0x000fe20000000f00 */
        /* <DEDUP_REMOVED lines=24> */
[----:B------:R-:W-:Y:S02]  /*4990*/  MOV R9, R13 ;  /* 0x0000000d00097202 */ /* 0x000fe40000000f00 */
[----:B------:R-:W-:-:S07]  /*49a0*/  MOV R8, 0x49c0 ;  /* 0x000049c000087802 */ /* 0x000fce0000000f00 */
[----:B------:R-:W-:Y:S05]  /*49b0*/  CALL.REL.NOINC `($__internal_0_$__cuda_sm20_div_rn_f64_full) ;  /* 0x0000008c00d87944 */ /* 0x000fea0003c00000 */
[----:B------:R-:W-:-:S07]  /*49c0*/  IMAD.MOV.U32 R11, RZ, RZ, R9 ;  /* 0x000000ffff0b7224 */ /* 0x000fce00078e0009 */
.L_x_83:
[----:B------:R-:W-:Y:S05]  /*49d0*/  BSYNC.RECONVERGENT B2 ;  /* 0x0000000000027941 */ /* 0x000fea0003800200 */
.L_x_82:
[----:B------:R-:W-:Y:S01]  /*49e0*/  IMAD.WIDE.U32 R8, R7, 0x400, R18 ;  /* 0x0000040007087825 */ /* 0x000fe200078e0012 */
[----:B------:R-:W-:Y:S01]  /*49f0*/  MOV R13, UR16 ;  /* 0x00000010000d7c02 */ /* 0x000fe20008000f00 */
[----:B------:R-:W-:-:S04]  /*4a00*/  DADD R14, R14, R10 ;  /* 0x000000000e0e7229 */ /* 0x000fc8000000000a */
[----:B------:R-:W-:-:S04]  /*4a10*/  IMAD.WIDE R8, R13, 0x400, R8 ;  /* 0x000004000d087825 */ /* 0x000fc800078e0208 */
[----:B------:R-:W-:-:S05]  /*4a20*/  IMAD.WIDE.U32 R8, R6, 0x8, R8 ;  /* 0x0000000806087825 */ /* 0x000fca00078e0008 */
[----:B------:R0:W-:Y:S02]  /*4a30*/  STG.E.64 desc[UR14][R8.64], R14 ;  /* 0x0000000e08007986 */ /* 0x0001e4000c101b0e */
.L_x_81:
[----:B------:R-:W-:Y:S05]  /*4a40*/  BSYNC.RECONVERGENT B1 ;  /* 0x0000000000017941 */ /* 0x000fea0003800200 */
.L_x_80:
        /* <DEDUP_REMOVED lines=15> */
[----:B------:R-:W-:Y:S01]  /*4b40*/  IMAD.WIDE.U32 R14, R7, 0x400, R24 ;  /* 0x00000400070e7825 */ /* 0x000fe200078e0018 */
[----:B------:R-:W-:-:S05]  /*4b50*/  MOV R31, UR16 ;  /* 0x00000010001f7c02 */ /* 0x000fca0008000f00 */
[----:B------:R-:W-:-:S04]  /*4b60*/  IMAD.WIDE R14, R31, 0x400, R14 ;  /* 0x000004001f0e7825 */ /* 0x000fc800078e020e */
[----:B------:R-:W-:-:S05]  /*4b70*/  IMAD.WIDE.U32 R38, R5, 0x8, R14 ;  /* 0x0000000805267825 */ /* 0x000fca00078e000e */
[----:B------:R-:W5:Y:S04]  /*4b80*/  LDG.E.64.CONSTANT R14, desc[UR14][R38.64+0x400] ;  /* 0x0004000e260e7981 */ /* 0x000f68000c1e9b00 */
[----:B------:R-:W5:Y:S01]  /*4b90*/  LDG.E.64.CONSTANT R8, desc[UR14][R38.64] ;  /* 0x0000000e26087981 */ /* 0x000f62000c1e9b00 */
[----:B------:R-:W-:Y:S01]  /*4ba0*/  IMAD.MOV.U32 R30, RZ, RZ, 0x1 ;  /* 0x00000001ff1e7424 */ /* 0x000fe200078e00ff */
        /* <DEDUP_REMOVED lines=27> */
[----:B------:R-:W-:-:S07]  /*4d60*/  MOV R11, R9 ;  /* 0x00000009000b7202 */ /* 0x000fce0000000f00 */
.L_x_87:
[----:B------:R-:W-:Y:S05]  /*4d70*/  BSYNC.RECONVERGENT B2 ;  /* 0x0000000000027941 */ /* 0x000fea0003800200 */
.L_x_86:
[----:B------:R-:W-:Y:S01]  /*4d80*/  IMAD.WIDE.U32 R8, R7, 0x400, R18 ;  /* 0x0000040007087825 */ /* 0x000fe200078e0012 */
[----:B------:R-:W-:-:S03]  /*4d90*/  DADD R14, R14, R10 ;  /* 0x000000000e0e7229 */ /* 0x000fc6000000000a */
[----:B------:R-:W-:-:S04]  /*4da0*/  IMAD.U32 R13, RZ, RZ, UR16 ;  /* 0x00000010ff0d7e24 */ /* 0x000fc8000f8e00ff */
[----:B------:R-:W-:-:S04]  /*4db0*/  IMAD.WIDE R8, R13, 0x400, R8 ;  /* 0x000004000d087825 */ /* 0x000fc800078e0208 */
[----:B------:R-:W-:-:S05]  /*4dc0*/  IMAD.WIDE.U32 R8, R5, 0x8, R8 ;  /* 0x0000000805087825 */ /* 0x000fca00078e0008 */
[----:B------:R1:W-:Y:S02]  /*4dd0*/  STG.E.64 desc[UR14][R8.64], R14 ;  /* 0x0000000e08007986 */ /* 0x0003e4000c101b0e */
.L_x_85:
[----:B------:R-:W-:Y:S05]  /*4de0*/  BSYNC.RECONVERGENT B1 ;  /* 0x0000000000017941 */ /* 0x000fea0003800200 */
.L_x_84:
        /* <DEDUP_REMOVED lines=50> */
.L_x_91:
[----:B------:R-:W-:Y:S05]  /*5110*/  BSYNC.RECONVERGENT B2 ;  /* 0x0000000000027941 */ /* 0x000fea0003800200 */
.L_x_90:
[----:B------:R-:W-:Y:S01]  /*5120*/  IMAD.WIDE.U32 R8, R7, 0x400, R18 ;  /* 0x0000040007087825 */ /* 0x000fe200078e0012 */
[----:B------:R-:W-:Y:S01]  /*5130*/  MOV R13, UR16 ;  /* 0x00000010000d7c02 */ /* 0x000fe20008000f00 */
[----:B------:R-:W-:-:S04]  /*5140*/  DADD R14, R14, R10 ;  /* 0x000000000e0e7229 */ /* 0x000fc8000000000a */
[----:B------:R-:W-:-:S04]  /*5150*/  IMAD.WIDE R8, R13, 0x400, R8 ;  /* 0x000004000d087825 */ /* 0x000fc800078e0208 */
[----:B------:R-:W-:-:S05]  /*5160*/  IMAD.WIDE.U32 R8, R4, 0x8, R8 ;  /* 0x0000000804087825 */ /* 0x000fca00078e0008 */
[----:B------:R2:W-:Y:S02]  /*5170*/  STG.E.64 desc[UR14][R8.64], R14 ;  /* 0x0000000e08007986 */ /* 0x0005e4000c101b0e */
.L_x_89:
[----:B------:R-:W-:Y:S05]  /*5180*/  BSYNC.RECONVERGENT B1 ;  /* 0x0000000000017941 */ /* 0x000fea0003800200 */
.L_x_88:
        /* <DEDUP_REMOVED lines=8> */
[----:B------:R-:W3:Y:S01]  /*5210*/  LDG.E.64.CONSTANT R26, desc[UR14][R8.64] ;  /* 0x0000000e081a7981 */ /* 0x000ee2000c1e9b00 */
[----:B------:R-:W-:-:S04]  /*5220*/  IMAD.WIDE.U32 R10, R7, 0x400, R22 ;  /* 0x00000400070a7825 */ /* 0x000fc800078e0016 */
[----:B------:R-:W-:-:S04]  /*5230*/  IMAD.U32 R13, RZ, RZ, UR16 ;  /* 0x00000010ff0d7e24 */ /* 0x000fc8000f8e00ff */
        /* <DEDUP_REMOVED lines=34> */
[----:B------:R-:W-:Y:S01]  /*5460*/  MOV R10, R20 ;  /* 0x00000014000a7202 */ /* 0x000fe20000000f00 */
[----:B------:R-:W-:Y:S01]  /*5470*/  IMAD.MOV.U32 R9, RZ, RZ, R21 ;  /* 0x000000ffff097224 */ /* 0x000fe200078e0015 */
[----:B------:R-:W-:-:S07]  /*5480*/  MOV R8, 0x54a0 ;  /* 0x000054a000087802 */ /* 0x000fce0000000f00 */
[----:B------:R-:W-:Y:S05]  /*5490*/  CALL.REL.NOINC `($__internal_0_$__cuda_sm20_div_rn_f64_full) ;  /* 0x0000008400207944 */ /* 0x000fea0003c00000 */
[----:B------:R-:W-:-:S07]  /*54a0*/  MOV R11, R9 ;  /* 0x00000009000b7202 */ /* 0x000fce0000000f00 */
.L_x_95:
[----:B------:R-:W-:Y:S05]  /*54b0*/  BSYNC.RECONVERGENT B2 ;  /* 0x0000000000027941 */ /* 0x000fea0003800200 */
.L_x_94:
[----:B------:R-:W-:Y:S01]  /*54c0*/  IMAD.WIDE.U32 R8, R7, 0x400, R18 ;  /* 0x0000040007087825 */ /* 0x000fe200078e0012 */
[----:B------:R-:W-:Y:S01]  /*54d0*/  MOV R13, UR16 ;  /* 0x00000010000d7c02 */ /* 0x000fe20008000f00 */
[----:B------:R-:W-:-:S04]  /*54e0*/  DADD R14, R14, R10 ;  /* 0x000000000e0e7229 */ /* 0x000fc8000000000a */
[----:B------:R-:W-:-:S04]  /*54f0*/  IMAD.WIDE R8, R13, 0x400, R8 ;  /* 0x000004000d087825 */ /* 0x000fc800078e0208 */
[----:B------:R-:W-:-:S05]  /*5500*/  IMAD.WIDE.U32 R8, R2, 0x8, R8 ;  /* 0x0000000802087825 */ /* 0x000fca00078e0008 */
[----:B------:R3:W-:Y:S02]  /*5510*/  STG.E.64 desc[UR14][R8.64], R14 ;  /* 0x0000000e08007986 */ /* 0x0007e4000c101b0e */
.L_x_93:
[----:B------:R-:W-:Y:S05]  /*5520*/  BSYNC.RECONVERGENT B1 ;  /* 0x0000000000017941 */ /* 0x000fea0003800200 */
.L_x_92:
[C---:B------:R-:W-:Y:S01]  /*5530*/  ISETP.LT.U32.OR P0, PT, R0.reuse, UR6, !P1 ;  /* 0x0000000600007c0c */ /* 0x040fe2000cf01470 */
[----:B------:R-:W-:Y:S03]  /*5540*/  BSSY.RECONVERGENT B1, `(.L_x_96) ;  /* 0x0000035000017945 */ /* 0x000fe60003800200 */
[----:B------:R-:W-:-:S04]  /*5550*/  ISETP.GT.U32.OR P0, PT, R0, UR10, P0 ;  /* 0x0000000a00007c0c */ /* 0x000fc80008704470 */
        /* <DEDUP_REMOVED lines=46> */
.L_x_99:
[----:B------:R-:W-:Y:S05]  /*5840*/  BSYNC.RECONVERGENT B2 ;  /* 0x0000000000027941 */ /* 0x000fea0003800200 */
.L_x_98:
[----:B------:R-:W-:Y:S01]  /*5850*/  IMAD.WIDE.U32 R8, R0, 0x400, R18 ;  /* 0x0000040000087825 */ /* 0x000fe200078e0012 */
[----:B------:R-:W-:-:S03]  /*5860*/  DADD R14, R14, R10 ;  /* 0x000000000e0e7229 */ /* 0x000fc6000000000a */
[----:B------:R-:W-:-:S05]  /*5870*/  IMAD.WIDE.U32 R8, R6, 0x8, R8 ;  /* 0x0000000806087825 */ /* 0x000fca00078e0008 */
[----:B------:R4:W-:Y:S03]  /*5880*/  STG.E.64 desc[UR14][R8.64], R14 ;  /* 0x0000000e08007986 */ /* 0x0009e6000c101b0e */
.L_x_97:
[----:B------:R-:W-:Y:S05]  /*5890*/  BSYNC.RECONVERGENT B1 ;  /* 0x0000000000017941 */ /* 0x000fea0003800200 */
.L_x_96:
[C---:B------:R-:W-:Y:S01]  /*58a0*/  ISETP.LT.OR P2, PT, R5.reuse, UR5, P0 ;  /* 0x0000000505007c0c */ /* 0x040fe20008741670 */
[----:B------:R-:W-:Y:S03]  /*58b0*/  BSSY.RECONVERGENT B1, `(.L_x_100) ;  /* 0x0000033000017945 */ /* 0x000fe60003800200 */
[----:B------:R-:W-:-:S13]  /*58c0*/  ISETP.GT.U32.OR P2, PT, R5, UR4, P2 ;  /* 0x0000000405007c0c */ /* 0x000fda0009744470 */
[----:B------:R-:W-:Y:S05]  /*58d0*/  @P2 BRA `(.L_x_101) ;  /* 0x0000000000c02947 */ /* 0x000fea0003800000 */
[----:B------:R-:W-:-:S04]  /*58e0*/  IMAD.WIDE.U32 R32, R0, 0x400, R16 ;  /* 0x0000040000207825 */ /* 0x000fc800078e0010 */
[----:B------:R-:W-:-:S05]  /*58f0*/  IMAD.WIDE.U32 R32, R5, 0x8, R32 ;  /* 0x0000000805207825 */ /* 0x000fca00078e0020 */
[----:B------:R-:W5:Y:S04]  /*5900*/  LDG.E.64.CONSTANT R28, desc[UR14][R32.64+0x20400] ;  /* 0x0204000e201c7981 */ /* 0x000f68000c1e9b00 */
[----:B------:R-:W5:Y:S04]  /*5910*/  LDG.E.64.CONSTANT R30, desc[UR14][R32.64+0x400] ;  /* 0x0004000e201e7981 */ /* 0x000f68000c1e9b00 */
[----:B------:R-:W5:Y:S04]  /*5920*/  LDG.E.64.CONSTANT R20, desc[UR14][R32.64+0x20000] ;  /* 0x0200000e20147981 */ /* 0x000f68000c1e9b00 */
[----:B------:R0:W5:Y:S01]  /*5930*/  LDG.E.64.CONSTANT R26, desc[UR14][R32.64] ;  /* 0x0000000e201a7981 */ /* 0x000162000c1e9b00 */
[----:B------:R-:W-:-:S04]  /*5940*/  IMAD.WIDE.U32 R36, R0, 0x400, R22 ;  /* 0x0000040000247825 */ /* 0x000fc800078e0016 */
[----:B------:R-:W-:-:S05]  /*5950*/  IMAD.WIDE.U32 R36, R5, 0x8, R36 ;  /* 0x0000000805247825 */ /* 0x000fca00078e0024 */
[----:B------:R-:W5:Y:S04]  /*5960*/  LDG.E.64.CONSTANT R10, desc[UR14][R36.64+0x400] ;  /* 0x0004000e240a7981 */ /* 0x000f68000c1e9b00 */
[----:B------:R-:W5:Y:S01]  /*5970*/  LDG.E.64.CONSTANT R12, desc[UR14][R36.64] ;  /* 0x0000000e240c7981 */ /* 0x000f62000c1e9b00 */
[----:B------:R-:W-:-:S04]  /*5980*/  IMAD.WIDE.U32 R34, R0, 0x400, R24 ;  /* 0x0000040000227825 */ /* 0x000fc800078e0018 */
[----:B------:R-:W-:-:S05]  /*5990*/  IMAD.WIDE.U32 R34, R5, 0x8, R34 ;  /* 0x0000000805227825 */ /* 0x000fca00078e0022 */
[----:B01234-:R-:W2:Y:S04]  /*59a0*/  LDG.E.64.CONSTANT R14, desc[UR14][R34.64+0x400] ;  /* 0x0004000e220e7981 */ /* 0x01fea8000c1e9b00 */
[----:B------:R-:W2:Y:S01]  /*59b0*/  LDG.E.64.CONSTANT R8, desc[UR14][R34.64] ;  /* 0x0000000e22087981 */ /* 0x000ea2000c1e9b00 */
[----:B------:R-:W-:Y:S01]  /*59c0*/  MOV R32, 0x1 ;  /* 0x0000000100207802 */ /* 0x000fe20000000f00 */
[----:B------:R-:W-:Y:S01]  /*59d0*/  BSSY.RECONVERGENT B2, `(.L_x_102) ;  /* 0x000001c000027945 */ /* 0x000fe20003800200 */
[----:B-----5:R-:W-:Y:S02]  /*59e0*/  DADD R30, R28, R30 ;  /* 0x000000001c1e7229 */ /* 0x020fe4000000001e */
[----:B------:R-:W-:-:S08]  /*59f0*/  DADD R28, R20, -R26 ;  /* 0x00000000141c7229 */ /* 0x000fd0000000081a */
[----:B------:R-:W-:-:S06]  /*5a00*/  DADD R28, R30, R28 ;  /* 0x000000001e1c7229 */ /* 0x000fcc000000001c */
[----:B------:R-:W0:Y:S01]  /*5a10*/  MUFU.RCP64H R33, R29 ;  /* 0x0000001d00217308 */ /* 0x000e220000001800 */
[----:B------:R-:W-:Y:S02]  /*5a20*/  DADD R20, R20, R26 ;  /* 0x0000000014147229 */ /* 0x000fe4000000001a */
[----:B0-----:R-:W-:-:S08]  /*5a30*/  DFMA R38, -R28, R32, 1 ;  /* 0x3ff000001c26742b */ /* 0x001fd00000000120 */
[----:B------:R-:W-:Y:S02]  /*5a40*/  DFMA R38, R38, R38, R38 ;  /* 0x000000262626722b */ /* 0x000fe40000000026 */
[----:B------:R-:W-:-:S06]  /*5a50*/  DADD R10, R10, R12 ;  /* 0x000000000a0a7229 */ /* 0x000fcc000000000c */
        /* <DEDUP_REMOVED lines=15> */
[----:B------:R-:W-:Y:S02]  /*5b50*/  MOV R9, R21 ;  /* 0x0000001500097202 */ /* 0x000fe40000000f00 */
[----:B------:R-:W-:-:S07]  /*5b60*/  MOV R8, 0x5b80 ;  /* 0x00005b8000087802 */ /* 0x000fce0000000f00 */
[----:B------:R-:W-:Y:S05]  /*5b70*/  CALL.REL.NOINC `($__internal_0_$__cuda_sm20_div_rn_f64_full) ;  /* 0x0000007c00687944 */ /* 0x000fea0003c00000 */
[----:B------:R-:W-:-:S07]  /*5b80*/  MOV R11, R9 ;  /* 0x00000009000b7202 */ /* 0x000fce0000000f00 */
.L_x_103:
[----:B------:R-:W-:Y:S05]  /*5b90*/  BSYNC.RECONVERGENT B2 ;  /* 0x0000000000027941 */ /* 0x000fea0003800200 */
.L_x_102:
[----:B------:R-:W-:Y:S01]  /*5ba0*/  IMAD.WIDE.U32 R8, R0, 0x400, R18 ;  /* 0x0000040000087825 */ /* 0x000fe200078e0012 */
[----:B------:R-:W-:-:S03]  /*5bb0*/  DADD R14, R14, R10 ;  /* 0x000000000e0e7229 */ /* 0x000fc6000000000a */
[----:B------:R-:W-:-:S05]  /*5bc0*/  IMAD.WIDE.U32 R8, R5, 0x8, R8 ;  /* 0x0000000805087825 */ /* 0x000fca00078e0008 */
[----:B------:R0:W-:Y:S03]  /*5bd0*/  STG.E.64 desc[UR14][R8.64], R14 ;  /* 0x0000000e08007986 */ /* 0x0001e6000c101b0e */
.L_x_101:
[----:B------:R-:W-:Y:S05]  /*5be0*/  BSYNC.RECONVERGENT B1 ;  /* 0x0000000000017941 */ /* 0x000fea0003800200 */
.L_x_100:
        /* <DEDUP_REMOVED lines=47> */
.L_x_107:
[----:B------:R-:W-:Y:S05]  /*5ee0*/  BSYNC.RECONVERGENT B2 ;  /* 0x0000000000027941 */ /* 0x000fea0003800200 */
.L_x_106:
[----:B------:R-:W-:Y:S01]  /*5ef0*/  IMAD.WIDE.U32 R8, R0, 0x400, R18 ;  /* 0x0000040000087825 */ /* 0x000fe200078e0012 */
[----:B------:R-:W-:-:S03]  /*5f00*/  DADD R14, R14, R10 ;  /* 0x000000000e0e7229 */ /* 0x000fc6000000000a */
[----:B------:R-:W-:-:S05]  /*5f10*/  IMAD.WIDE.U32 R8, R4, 0x8, R8 ;  /* 0x0000000804087825 */ /* 0x000fca00078e0008 */
[----:B------:R0:W-:Y:S03]  /*5f20*/  STG.E.64 desc[UR14][R8.64], R14 ;  /* 0x0000000e08007986 */ /* 0x0001e6000c101b0e */
.L_x_105:
[----:B------:R-:W-:Y:S05]  /*5f30*/  BSYNC.RECONVERGENT B1 ;  /* 0x0000000000017941 */ /* 0x000fea0003800200 */
.L_x_104:
        /* <DEDUP_REMOVED lines=47> */
.L_x_111:
[----:B------:R-:W-:Y:S05]  /*6230*/  BSYNC.RECONVERGENT B2 ;  /* 0x0000000000027941 */ /* 0x000fea0003800200 */
.L_x_110:
[----:B------:R-:W-:Y:S01]  /*6240*/  IMAD.WIDE.U32 R8, R0, 0x400, R18 ;  /* 0x0000040000087825 */ /* 0x000fe200078e0012 */
[----:B------:R-:W-:-:S03]  /*6250*/  DADD R14, R14, R10 ;  /* 0x000000000e0e7229 */ /* 0x000fc6000000000a */
[----:B------:R-:W-:-:S05]  /*6260*/  IMAD.WIDE.U32 R8, R2, 0x8, R8 ;  /* 0x0000000802087825 */ /* 0x000fca00078e0008 */
[----:B------:R0:W-:Y:S03]  /*6270*/  STG.E.64 desc[UR14][R8.64], R14 ;  /* 0x0000000e08007986 */ /* 0x0001e6000c101b0e */
.L_x_109:
[----:B------:R-:W-:Y:S05]  /*6280*/  BSYNC.RECONVERGENT B1 ;  /* 0x0000000000017941 */ /* 0x000fea0003800200 */
.L_x_108:
[----:B01234-:R-:W-:Y:S01]  /*6290*/  IADD3 R14, PT, PT, R0, UR16, RZ ;  /* 0x00000010000e7c10 */ /* 0x01ffe2000fffe0ff */
[----:B------:R-:W-:Y:S03]  /*62a0*/  BSSY.RECONVERGENT B1, `(.L_x_112) ;  /* 0x0000036000017945 */ /* 0x000fe60003800200 */
[----:B------:R-:W-:-:S04]  /*62b0*/  ISETP.LT.U32.OR P0, PT, R14, UR6, !P1 ;  /* 0x000000060e007c0c */ /* 0x000fc8000cf01470 */
[----:B------:R-:W-:-:S04]  /*62c0*/  ISETP.GT.U32.OR P0, PT, R14, UR10, P0 ;  /* 0x0000000a0e007c0c */ /* 0x000fc80008704470 */
[----:B------:R-:W-:-:S04]  /*62d0*/  ISETP.LT.OR P1, PT, R6, UR5, P0 ;  /* 0x0000000506007c0c */ /* 0x000fc80008721670 */
        /* <DEDUP_REMOVED lines=11> */
[----:B------:R1:W4:Y:S01]  /*6390*/  LDG.E.64.CONSTANT R30, desc[UR14][R36.64] ;  /* 0x0000000e241e7981 */ /* 0x000322000c1e9b00 */
        /* <DEDUP_REMOVED lines=12> */
[----:B-1----:R-:W-:Y:S02]  /*6460*/  DFMA R36, R40, R40, R40 ;  /* 0x000000282824722b */ /* 0x002fe40000000028 */
        /* <DEDUP_REMOVED lines=20> */
.L_x_115:
[----:B------:R-:W-:Y:S05]  /*65b0*/  BSYNC.RECONVERGENT B2 ;  /* 0x0000000000027941 */ /* 0x000fea0003800200 */
.L_x_114:
[----:B------:R-:W-:Y:S01]  /*65c0*/  IMAD.WIDE.U32 R8, R14, 0x400, R18 ;  /* 0x000004000e087825 */ /* 0x000fe200078e0012 */
[----:B------:R-:W-:-:S03]  /*65d0*/  DADD R20, R20, R10 ;  /* 0x0000000014147229 */ /* 0x000fc6000000000a */
[----:B------:R-:W-:-:S05]  /*65e0*/  IMAD.WIDE.U32 R8, R6, 0x8, R8 ;  /* 0x0000000806087825 */ /* 0x000fca00078e0008 */
[----:B------:R0:W-:Y:S03]  /*65f0*/  STG.E.64 desc[UR14][R8.64], R20 ;  /* 0x0000001408007986 */ /* 0x0001e6000c101b0e */
.L_x_113:
[----:B------:R-:W-:Y:S05]  /*6600*/  BSYNC.RECONVERGENT B1 ;  /* 0x0000000000017941 */ /* 0x000fea0003800200 */
.L_x_112:
        /* <DEDUP_REMOVED lines=16> */
[----:B0-----:R-:W4:Y:S04]  /*6710*/  LDG.E.64.CONSTANT R20, desc[UR14][R38.64+0x400] ;  /* 0x0004000e26147981 */ /* 0x001f28000c1e9b00 */
[----:B------:R-:W4:Y:S01]  /*6720*/  LDG.E.64.CONSTANT R8, desc[UR14][R38.64] ;  /* 0x0000000e26087981 */ /* 0x000f22000c1e9b00 */
[----:B-1----:R-:W-:Y:S01]  /*6730*/  IMAD.MOV.U32 R30, RZ, RZ, 0x1 ;  /* 0x00000001ff1e7424 */ /* 0x002fe200078e00ff */
[----:B------:R-:W-:Y:S01]  /*6740*/  BSSY.RECONVERGENT B2, `(.L_x_118) ;  /* 0x000001c000027945 */ /* 0x000fe20003800200 */
[----:B--2---:R-:W-:Y:S02]  /*6750*/  DADD R12, R12, R28 ;  /* 0x000000000c0c7229 */ /* 0x004fe4000000001c */
[----:B---3--:R-:W-:-:S08]  /*6760*/  DADD R28, R34, -R36 ;  /* 0x00000000221c7229 */ /* 0x008fd00000000824 */
[----:B------:R-:W-:-:S06]  /*6770*/  DADD R28, R12, R28 ;  /* 0x000000000c1c7229 */ /* 0x000fcc000000001c */
[----:B------:R-:W0:Y:S01]  /*6780*/  MUFU.RCP64H R31, R29 ;  /* 0x0000001d001f7308 */ /* 0x000e220000001800 */
[----:B------:R-:W-:Y:S02]  /*6790*/  DADD R34, R34, R36 ;  /* 0x0000000022227229 */ /* 0x000fe40000000024 */
[----:B0-----:R-:W-:-:S08]  /*67a0*/  DFMA R40, -R28, R30, 1 ;  /* 0x3ff000001c28742b */ /* 0x001fd0000000011e */
[----:B-----5:R-:W-:Y:S02]  /*67b0*/  DFMA R32, R40, R40, R40 ;  /* 0x000000282820722b */ /* 0x020fe40000000028 */
        /* <DEDUP_REMOVED lines=15> */
[----:B------:R-:W-:Y:S02]  /*68b0*/  MOV R10, R12 ;  /* 0x0000000c000a7202 */ /* 0x000fe40000000f00 */
[----:B------:R-:W-:Y:S02]  /*68c0*/  MOV R9, R13 ;  /* 0x0000000d00097202 */ /* 0x000fe40000000f00 */
[----:B------:R-:W-:-:S07]  /*68d0*/  MOV R8, 0x68f0 ;  /* 0x000068f000087802 */ /* 0x000fce0000000f00 */
[----:B------:R-:W-:Y:S05]  /*68e0*/  CALL.REL.NOINC `($__internal_0_$__cuda_sm20_div_rn_f64_full) ;  /* 0x00000070000c7944 */ /* 0x000fea0003c00000 */
[----:B------:R-:W-:-:S07]  /*68f0*/  MOV R11, R9 ;  /* 0x00000009000b7202 */ /* 0x000fce0000000f00 */
.L_x_119:
[----:B------:R-:W-:Y:S05]  /*6900*/  BSYNC.RECONVERGENT B2 ;  /* 0x0000000000027941 */ /* 0x000fea0003800200 */
.L_x_118:
[----:B------:R-:W-:Y:S01]  /*6910*/  IMAD.WIDE.U32 R8, R14, 0x400, R18 ;  /* 0x000004000e087825 */ /* 0x000fe200078e0012 */
[----:B------:R-:W-:-:S03]  /*6920*/  DADD R20, R20, R10 ;  /* 0x0000000014147229 */ /* 0x000fc6000000000a */
[----:B------:R-:W-:-:S05]  /*6930*/  IMAD.WIDE.U32 R8, R5, 0x8, R8 ;  /* 0x0000000805087825 */ /* 0x000fca00078e0008 */
[----:B------:R1:W-:Y:S03]  /*6940*/  STG.E.64 desc[UR14][R8.64], R20 ;  /* 0x0000001408007986 */ /* 0x0003e6000c101b0e */
.L_x_117:
[----:B------:R-:W-:Y:S05]  /*6950*/  BSYNC.RECONVERGENT B1 ;  /* 0x0000000000017941 */ /* 0x000fea0003800200 */
.L_x_116:
        /* <DEDUP_REMOVED lines=13> */
[----:B------:R3:W5:Y:S01]  /*6a30*/  LDG.E.64.CONSTANT R10, desc[UR14][R32.64] ;  /* 0x0000000e200a7981 */ /* 0x000762000c1e9b00 */
[----:B------:R-:W-:-:S04]  /*6a40*/  IMAD.WIDE.U32 R38, R14, 0x400, R24 ;  /* 0x000004000e267825 */ /* 0x000fc800078e0018 */
[----:B------:R-:W-:-:S05]  /*6a50*/  IMAD.WIDE.U32 R38, R4, 0x8, R38 ;  /* 0x0000000804267825 */ /* 0x000fca00078e0026 */
[----:B01----:R-:W5:Y:S04]  /*6a60*/  LDG.E.64.CONSTANT R20, desc[UR14][R38.64+0x400] ;  /* 0x0004000e26147981 */ /* 0x003f68000c1e9b00 */
[----:B------:R-:W5:Y:S01]  /*6a70*/  LDG.E.64.CONSTANT R8, desc[UR14][R38.64] ;  /* 0x0000000e26087981 */ /* 0x000f62000c1e9b00 */
[----:B----4-:R-:W-:Y:S01]  /*6a80*/  IMAD.MOV.U32 R30, RZ, RZ, 0x1 ;  /* 0x00000001ff1e7424 */ /* 0x010fe200078e00ff */
        /* <DEDUP_REMOVED lines=28> */
.L_x_123:
[----:B------:R-:W-:Y:S05]  /*6c50*/  BSYNC.RECONVERGENT B2 ;  /* 0x0000000000027941 */ /* 0x000fea0003800200 */
.L_x_122:
[----:B------:R-:W-:Y:S01]  /*6c60*/  IMAD.WIDE.U32 R8, R14, 0x400, R18 ;  /* 0x000004000e087825 */ /* 0x000fe200078e0012 */
[----:B------:R-:W-:-:S03]  /*6c70*/  DADD R20, R20, R10 ;  /* 0x0000000014147229 */ /* 0x000fc6000000000a */
[----:B------:R-:W-:-:S05]  /*6c80*/  IMAD.WIDE.U32 R8, R4, 0x8, R8 ;  /* 0x0000000804087825 */ /* 0x000fca00078e0008 */
[----:B------:R2:W-:Y:S03]  /*6c90*/  STG.E.64 desc[UR14][R8.64], R20 ;  /* 0x0000001408007986 */ /* 0x0005e6000c101b0e */
.L_x_121:
[----:B------:R-:W-:Y:S05]  /*6ca0*/  BSYNC.RECONVERGENT B1 ;  /* 0x0000000000017941 */ /* 0x000fea0003800200 */
.L_x_120:
        /* <DEDUP_REMOVED lines=9> */
[----:B------:R5:W4:Y:S01]  /*6d40*/  LDG.E.64.CONSTANT R36, desc[UR14][R30.64] ;  /* 0x0000000e1e247981 */ /* 0x000b22000c1e9b00 */
[----:B------:R-:W-:-:S04]  /*6d50*/  IMAD.WIDE.U32 R32, R14, 0x400, R22 ;  /* 0x000004000e207825 */ /* 0x000fc800078e0016 */
[----:B------:R-:W-:-:S05]  /*6d60*/  IMAD.WIDE.U32 R32, R2, 0x8, R32 ;  /* 0x0000000802207825 */ /* 0x000fca00078e0020 */
[----:B------:R-:W4:Y:S04]  /*6d70*/  LDG.E.64.CONSTANT R26, desc[UR14][R32.64+0x400] ;  /* 0x0004000e201a7981 */ /* 0x000f28000c1e9b00 */
[----:B------:R4:W4:Y:S01]  /*6d80*/  LDG.E.64.CONSTANT R10, desc[UR14][R32.64] ;  /* 0x0000000e200a7981 */ /* 0x000922000c1e9b00 */
[----:B------:R-:W-:-:S04]  /*6d90*/  IMAD.WIDE.U32 R38, R14, 0x400, R24 ;  /* 0x000004000e267825 */ /* 0x000fc800078e0018 */
[----:B------:R-:W-:-:S05]  /*6da0*/  IMAD.WIDE.U32 R38, R2, 0x8, R38 ;  /* 0x0000000802267825 */ /* 0x000fca00078e0026 */
[----:B012---:R-:W2:Y:S04]  /*6db0*/  LDG.E.64.CONSTANT R20, desc[UR14][R38.64+0x400] ;  /* 0x0004000e26147981 */ /* 0x007ea8000c1e9b00 */
[----:B------:R-:W2:Y:S01]  /*6dc0*/  LDG.E.64.CONSTANT R8, desc[UR14][R38.64] ;  /* 0x0000000e26087981 */ /* 0x000ea2000c1e9b00 */
[----:B-----5:R-:W-:Y:S01]  /*6dd0*/  IMAD.MOV.U32 R30, RZ, RZ, 0x1 ;  /* 0x00000001ff1e7424 */ /* 0x020fe200078e00ff */
        /* <DEDUP_REMOVED lines=23> */
[----:B------:R-:W-:Y:S02]  /*6f50*/  MOV R10, R12 ;  /* 0x0000000c000a7202 */ /* 0x000fe40000000f00 */
[----:B------:R-:W-:Y:S02]  /*6f60*/  MOV R9, R13 ;  /* 0x0000000d00097202 */ /* 0x000fe40000000f00 */
[----:B------:R-:W-:-:S07]  /*6f70*/  MOV R8, 0x6f90 ;  /* 0x00006f9000087802 */ /* 0x000fce0000000f00 */
[----:B------:R-:W-:Y:S05]  /*6f80*/  CALL.REL.NOINC `($__internal_0_$__cuda_sm20_div_rn_f64_full) ;  /* 0x0000006800647944 */ /* 0x000fea0003c00000 */
[----:B------:R-:W-:-:S07]  /*6f90*/  MOV R11, R9 ;  /* 0x00000009000b7202 */ /* 0x000fce0000000f00 */
.L_x_127:
[----:B------:R-:W-:Y:S05]  /*6fa0*/  BSYNC.RECONVERGENT B2 ;  /* 0x0000000000027941 */ /* 0x000fea0003800200 */
.L_x_126:
[----:B------:R-:W-:Y:S01]  /*6fb0*/  IMAD.WIDE.U32 R8, R14, 0x400, R18 ;  /* 0x000004000e087825 */ /* 0x000fe200078e0012 */
[----:B------:R-:W-:-:S03]  /*6fc0*/  DADD R20, R20, R10 ;  /* 0x0000000014147229 */ /* 0x000fc6000000000a */
[----:B------:R-:W-:-:S05]  /*6fd0*/  IMAD.WIDE.U32 R8, R2, 0x8, R8 ;  /* 0x0000000802087825 */ /* 0x000fca00078e0008 */
[----:B------:R3:W-:Y:S03]  /*6fe0*/  STG.E.64 desc[UR14][R8.64], R20 ;  /* 0x0000001408007986 */ /* 0x0007e6000c101b0e */
.L_x_125:
[----:B------:R-:W-:Y:S05]  /*6ff0*/  BSYNC.RECONVERGENT B1 ;  /* 0x0000000000017941 */ /* 0x000fea0003800200 */
.L_x_124:
[----:B------:R-:W4:Y:S01]  /*7000*/  S2R R14, SR_TID.Z ;  /* 0x00000000000e7919 */ /* 0x000f220000002300 */
[----:B0123--:R-:W-:Y:S01]  /*7010*/  IMAD.U32 R9, RZ, RZ, UR17 ;  /* 0x00000011ff097e24 */ /* 0x00ffe2000f8e00ff */
[----:B------:R-:W-:Y:S01]  /*7020*/  MOV R11, UR17 ;  /* 0x00000011000b7c02 */ /* 0x000fe20008000f00 */
[----:B------:R-:W-:Y:S01]  /*7030*/  BSSY.RECONVERGENT B1, `(.L_x_128) ;  /* 0x000003d000017945 */ /* 0x000fe20003800200 */
[----:B------:R-:W-:Y:S01]  /*7040*/  MOV R31, UR17 ;  /* 0x00000011001f7c02 */ /* 0x000fe20008000f00 */
[----:B------:R-:W-:-:S04]  /*7050*/  IMAD.WIDE R24, R9, 0x20000, R24 ;  /* 0x0002000009187825 */ /* 0x000fc800078e0218 */
[----:B------:R-:W-:-:S04]  /*7060*/  IMAD.WIDE R16, R11, 0x20000, R16 ;  /* 0x000200000b107825 */ /* 0x000fc800078e0210 */
[----:B------:R-:W-:-:S04]  /*7070*/  IMAD.WIDE R22, R11, 0x20000, R22 ;  /* 0x000200000b167825 */ /* 0x000fc800078e0216 */
[----:B------:R-:W-:-:S04]  /*7080*/  IMAD.WIDE R30, R31, 0x20000, R18 ;  /* 0x000200001f1e7825 */ /* 0x000fc800078e0212 */
[----:B------:R-:W-:Y:S01]  /*7090*/  IMAD.WIDE.U32 R20, R7, 0x400, R16 ;  /* 0x0000040007147825 */ /* 0x000fe200078e0010 */
[----:B----4-:R-:W-:-:S04]  /*70a0*/  IADD3 R14, PT, PT, R9, UR7, R14 ;  /* 0x00000007090e7c10 */ /* 0x010fc8000fffe00e */
[----:B------:R-:W-:-:S04]  /*70b0*/  IADD3 R14, PT, PT, R14, UR17, RZ ;  /* 0x000000110e0e7c10 */ /* 0x000fc8000fffe0ff */
[----:B------:R-:W-:-:S04]  /*70c0*/  ISETP.GT.U32.AND P1, PT, R14, UR8, PT ;  /* 0x000000080e007c0c */ /* 0x000fc8000bf24070 */
[----:B------:R-:W-:-:S04]  /*70d0*/  ISETP.GE.U32.AND P1, PT, R14, UR7, !P1 ;  /* 0x000000070e007c0c */ /* 0x000fc8000cf26070 */
[----:B------:R-:W-:-:S04]  /*70e0*/  ISETP.GT.U32.OR P0, PT, R7, UR10, !P1 ;  /* 0x0000000a07007c0c */ /* 0x000fc8000cf04470 */
[----:B------:R-:W-:-:S04]  /*70f0*/  ISETP.LT.OR P2, PT, R6, UR5, P0 ;  /* 0x0000000506007c0c */ /* 0x000fc80008741670 */
[----:B------:R-:W-:-:S13]  /*7100*/  ISETP.GT.U32.OR P2, PT, R6, UR4, P2 ;  /* 0x0000000406007c0c */ /* 0x000fda0009744470 */
[----:B------:R-:W-:Y:S05]  /*7110*/  @P2 BRA `(.L_x_129) ;  /* 0x0000000000b82947 */ /* 0x000fea0003800000 */
        /* <DEDUP_REMOVED lines=41> */
.L_x_131:
[----:B------:R-:W-:Y:S05]  /*73b0*/  BSYNC.RECONVERGENT B2 ;  /* 0x0000000000027941 */ /* 0x000fea0003800200 */
.L_x_130:
[----:B------:R-:W-:Y:S01]  /*73c0*/  IMAD.WIDE.U32 R8, R7, 0x400, R30 ;  /* 0x0000040007087825 */ /* 0x000fe200078e001e */
[----:B------:R-:W-:-:S03]  /*73d0*/  DADD R18, R18, R10 ;  /* 0x0000000012127229 */ /* 0x000fc6000000000a */
[----:B------:R-:W-:-:S05]  /*73e0*/  IMAD.WIDE.U32 R8, R6, 0x8, R8 ;  /* 0x0000000806087825 */ /* 0x000fca00078e0008 */
[----:B------:R0:W-:Y:S03]  /*73f0*/  STG.E.64 desc[UR14][R8.64], R18 ;  /* 0x0000001208007986 */ /* 0x0001e6000c101b0e */
.L_x_129:
[----:B------:R-:W-:Y:S05]  /*7400*/  BSYNC.RECONVERGENT B1 ;  /* 0x0000000000017941 */ /* 0x000fea0003800200 */
.L_x_128:
[C---:B------:R-:W-:Y:S01]  /*7410*/  ISETP.LT.OR P2, PT, R5.reuse, UR5, P0 ;  /* 0x0000000505007c0c */ /* 0x040fe20008741670 */
[----:B------:R-:W-:Y:S03]  /*7420*/  BSSY.RECONVERGENT B1, `(.L_x_132) ;  /* 0x0000031000017945 */ /* 0x000fe60003800200 */
[----:B------:R-:W-:-:S13]  /*7430*/  ISETP.GT.U32.OR P2, PT, R5, UR4, P2 ;  /* 0x0000000405007c0c */ /* 0x000fda0009744470 */
[----:B------:R-:W-:Y:S05]  /*7440*/  @P2 BRA `(.L_x_133) ;  /* 0x0000000000b82947 */ /* 0x000fea0003800000 */
        /* <DEDUP_REMOVED lines=41> */
.L_x_135:
[----:B------:R-:W-:Y:S05]  /*76e0*/  BSYNC.RECONVERGENT B2 ;  /* 0x0000000000027941 */ /* 0x000fea0003800200 */
.L_x_134:
[----:B------:R-:W-:Y:S01]  /*76f0*/  IMAD.WIDE.U32 R8, R7, 0x400, R30 ;  /* 0x0000040007087825 */ /* 0x000fe200078e001e */
[----:B------:R-:W-:-:S03]  /*7700*/  DADD R18, R18, R10 ;  /* 0x0000000012127229 */ /* 0x000fc6000000000a */
[----:B------:R-:W-:-:S05]  /*7710*/  IMAD.WIDE.U32 R8, R5, 0x8, R8 ;  /* 0x0000000805087825 */ /* 0x000fca00078e0008 */
[----:B------:R1:W-:Y:S03]  /*7720*/  STG.E.64 desc[UR14][R8.64], R18 ;  /* 0x0000001208007986 */ /* 0x0003e6000c101b0e */
.L_x_133:
[----:B------:R-:W-:Y:S05]  /*7730*/  BSYNC.RECONVERGENT B1 ;  /* 0x0000000000017941 */ /* 0x000fea0003800200 */
.L_x_132:
[C---:B------:R-:W-:Y:S01]  /*7740*/  ISETP.LT.OR P2, PT, R4.reuse, UR5, P0 ;  /* 0x0000000504007c0c */ /* 0x040fe20008741670 */
[----:B------:R-:W-:Y:S03]  /*7750*/  BSSY.RECONVERGENT B1, `(.L_x_136) ;  /* 0x0000031000017945 */ /* 0x000fe60003800200 */
[----:B------:R-:W-:-:S13]  /*7760*/  ISETP.GT.U32.OR P2, PT, R4, UR4, P2 ;  /* 0x0000000404007c0c */ /* 0x000fda0009744470 */
[----:B------:R-:W-:Y:S05]  /*7770*/  @P2 BRA `(.L_x_137) ;  /* 0x0000000000b82947 */ /* 0x000fea0003800000 */
        /* <DEDUP_REMOVED lines=41> */
.L_x_139:
[----:B------:R-:W-:Y:S05]  /*7a10*/  BSYNC.RECONVERGENT B2 ;  /* 0x0000000000027941 */ /* 0x000fea0003800200 */
.L_x_138:
[----:B------:R-:W-:Y:S01]  /*7a20*/  IMAD.WIDE.U32 R8, R7, 0x400, R30 ;  /* 0x0000040007087825 */ /* 0x000fe200078e001e */
[----:B------:R-:W-:-:S03]  /*7a30*/  DADD R18, R18, R10 ;  /* 0x0000000012127229 */ /* 0x000fc6000000000a */
[----:B------:R-:W-:-:S05]  /*7a40*/  IMAD.WIDE.U32 R8, R4, 0x8, R8 ;  /* 0x0000000804087825 */ /* 0x000fca00078e0008 */
[----:B------:R2:W-:Y:S03]  /*7a50*/  STG.E.64 desc[UR14][R8.64], R18 ;  /* 0x0000001208007986 */ /* 0x0005e6000c101b0e */
.L_x_137:
[----:B------:R-:W-:Y:S05]  /*7a60*/  BSYNC.RECONVERGENT B1 ;  /* 0x0000000000017941 */ /* 0x000fea0003800200 */
.L_x_136:
[C---:B------:R-:W-:Y:S01]  /*7a70*/  ISETP.LT.OR P0, PT, R2.reuse, UR5, P0 ;  /* 0x0000000502007c0c */ /* 0x040fe20008701670 */
[----:B------:R-:W-:Y:S03]  /*7a80*/  BSSY.RECONVERGENT B1, `(.L_x_140) ;  /* 0x0000032000017945 */ /* 0x000fe60003800200 */
[----:B------:R-:W-:-:S13]  /*7a90*/  ISETP.GT.U32.OR P0, PT, R2, UR4, P0 ;  /* 0x0000000402007c0c */ /* 0x000fda0008704470 */
[----:B------:R-:W-:Y:S05]  /*7aa0*/  @P0 BRA `(.L_x_141) ;  /* 0x0000000000bc0947 */ /* 0x000fea0003800000 */
        /* <DEDUP_REMOVED lines=8> */
[----:B------:R4:W5:Y:S01]  /*7b30*/  LDG.E.64.CONSTANT R10, desc[UR14][R32.64] ;  /* 0x0000000e200a7981 */ /* 0x000962000c1e9b00 */
[----:B------:R-:W-:-:S04]  /*7b40*/  IMAD.WIDE.U32 R38, R7, 0x400, R24 ;  /* 0x0000040007267825 */ /* 0x000fc800078e0018 */
[----:B------:R-:W-:-:S05]  /*7b50*/  IMAD.WIDE.U32 R38, R2, 0x8, R38 ;  /* 0x0000000802267825 */ /* 0x000fca00078e0026 */
[----:B012---:R-:W2:Y:S04]  /*7b60*/  LDG.E.64.CONSTANT R18, desc[UR14][R38.64+0x400] ;  /* 0x0004000e26127981 */ /* 0x007ea8000c1e9b00 */
[----:B------:R-:W2:Y:S01]  /*7b70*/  LDG.E.64.CONSTANT R8, desc[UR14][R38.64] ;  /* 0x0000000e26087981 */ /* 0x000ea2000c1e9b00 */
[----:B------:R-:W-:Y:S01]  /*7b80*/  BSSY.RECONVERGENT B2, `(.L_x_142) ;  /* 0x000001d000027945 */ /* 0x000fe20003800200 */
[----:B---3--:R-:W-:Y:S02]  /*7b90*/  DADD R12, R12, R26 ;  /* 0x000000000c0c7229 */ /* 0x008fe4000000001a */
[----:B----4-:R-:W-:-:S08]  /*7ba0*/  DADD R26, R34, -R36 ;  /* 0x00000000221a7229 */ /* 0x010fd00000000824 */
[----:B------:R-:W-:-:S06]  /*7bb0*/  DADD R28, R12, R26 ;  /* 0x000000000c1c7229 */ /* 0x000fcc000000001a */
[----:B------:R-:W0:Y:S01]  /*7bc0*/  MUFU.RCP64H R27, R29 ;  /* 0x0000001d001b7308 */ /* 0x000e220000001800 */
[----:B------:R-:W-:-:S06]  /*7bd0*/  MOV R26, 0x1 ;  /* 0x00000001001a7802 */ /* 0x000fcc0000000f00 */
[----:B0-----:R-:W-:-:S08]  /*7be0*/  DFMA R40, -R28, R26, 1 ;  /* 0x3ff000001c28742b */ /* 0x001fd0000000011a */
[----:B------:R-:W-:Y:S02]  /*7bf0*/  DFMA R32, R40, R40, R40 ;  /* 0x000000282820722b */ /* 0x000fe40000000028 */
[----:B------:R-:W-:Y:S02]  /*7c00*/  DADD R34, R34, R36 ;  /* 0x0000000022227229 */ /* 0x000fe40000000024 */
[----:B-----5:R-:W-:-:S04]  /*7c10*/  DADD R10, R20, R10 ;  /* 0x00000000140a7229 */ /* 0x020fc8000000000a */
        /* <DEDUP_REMOVED lines=18> */
[----:B------:R-:W-:-:S07]  /*7d40*/  IMAD.MOV.U32 R11, RZ, RZ, R9 ;  /* 0x000000ffff0b7224 */ /* 0x000fce00078e0009 */
.L_x_143:
[----:B------:R-:W-:Y:S05]  /*7d50*/  BSYNC.RECONVERGENT B2 ;  /* 0x0000000000027941 */ /* 0x000fea0003800200 */
.L_x_142:
[----:B------:R-:W-:Y:S01]  /*7d60*/  IMAD.WIDE.U32 R8, R7, 0x400, R30 ;  /* 0x0000040007087825 */ /* 0x000fe200078e001e */
[----:B------:R-:W-:-:S03]  /*7d70*/  DADD R18, R18, R10 ;  /* 0x0000000012127229 */ /* 0x000fc6000000000a */
[----:B------:R-:W-:-:S05]  /*7d80*/  IMAD.WIDE.U32 R8, R2, 0x8, R8 ;  /* 0x0000000802087825 */ /* 0x000fca00078e0008 */
[----:B------:R3:W-:Y:S03]  /*7d90*/  STG.E.64 desc[UR14][R8.64], R18 ;  /* 0x0000001208007986 */ /* 0x0007e6000c101b0e */
.L_x_141:
[----:B------:R-:W-:Y:S05]  /*7da0*/  BSYNC.RECONVERGENT B1 ;  /* 0x0000000000017941 */ /* 0x000fea0003800200 */
.L_x_140:
        /* <DEDUP_REMOVED lines=9> */
[----:B------:R-:W-:Y:S01]  /*7e40*/  IMAD.WIDE.U32 R8, R7, 0x400, R16 ;  /* 0x0000040007087825 */ /* 0x000fe200078e0010 */
[----:B------:R-:W-:-:S05]  /*7e50*/  MOV R11, UR16 ;  /* 0x00000010000b7c02 */ /* 0x000fca0008000f00 */
[----:B------:R-:W-:-:S04]  /*7e60*/  IMAD.WIDE R8, R11, 0x400, R8 ;  /* 0x000004000b087825 */ /* 0x000fc800078e0208 */
        /* <DEDUP_REMOVED lines=42> */
.L_x_147:
[----:B------:R-:W-:Y:S05]  /*8110*/  BSYNC.RECONVERGENT B2 ;  /* 0x0000000000027941 */ /* 0x000fea0003800200 */
.L_x_146:
[----:B------:R-:W-:Y:S01]  /*8120*/  IMAD.WIDE.U32 R8, R7, 0x400, R30 ;  /* 0x0000040007087825 */ /* 0x000fe200078e001e */
[----:B------:R-:W-:Y:S01]  /*8130*/  MOV R13, UR16 ;  /* 0x00000010000d7c02 */ /* 0x000fe20008000f00 */
[----:B------:R-:W-:-:S04]  /*8140*/  DADD R18, R18, R10 ;  /* 0x0000000012127229 */ /* 0x000fc8000000000a */
[----:B------:R-:W-:-:S04]  /*8150*/  IMAD.WIDE R8, R13, 0x400, R8 ;  /* 0x000004000d087825 */ /* 0x000fc800078e0208 */
[----:B------:R-:W-:-:S05]  /*8160*/  IMAD.WIDE.U32 R8, R6, 0x8, R8 ;  /* 0x0000000806087825 */ /* 0x000fca00078e0008 */
[----:B------:R0:W-:Y:S02]  /*8170*/  STG.E.64 desc[UR14][R8.64], R18 ;  /* 0x0000001208007986 */ /* 0x0001e4000c101b0e */
.L_x_145:
[----:B------:R-:W-:Y:S05]  /*8180*/  BSYNC.RECONVERGENT B1 ;  /* 0x0000000000017941 */ /* 0x000fea0003800200 */
.L_x_144:
[C---:B------:R-:W-:Y:S01]  /*8190*/  ISETP.LT.OR P2, PT, R5.reuse, UR5, P0 ;  /* 0x0000000505007c0c */ /* 0x040fe20008741670 */
[----:B------:R-:W-:Y:S03]  /*81a0*/  BSSY.RECONVERGENT B1, `(.L_x_148) ;  /* 0x0000037000017945 */ /* 0x000fe60003800200 */
[----:B------:R-:W-:-:S13]  /*81b0*/  ISETP.GT.U32.OR P2, PT, R5, UR4, P2 ;  /* 0x0000000405007c0c */ /* 0x000fda0009744470 */
[----:B------:R-:W-:Y:S05]  /*81c0*/  @P2 BRA `(.L_x_149) ;  /* 0x0000000000d02947 */ /* 0x000fea0003800000 */
[----:B0-----:R-:W-:-:S04]  /*81d0*/  IMAD.WIDE.U32 R8, R7, 0x400, R16 ;  /* 0x0000040007087825 */ /* 0x001fc800078e0010 */
[----:B------:R-:W-:-:S04]  /*81e0*/  IMAD.U32 R11, RZ, RZ, UR16 ;  /* 0x00000010ff0b7e24 */ /* 0x000fc8000f8e00ff */
        /* <DEDUP_REMOVED lines=43> */
.L_x_151:
[----:B------:R-:W-:Y:S05]  /*84a0*/  BSYNC.RECONVERGENT B2 ;  /* 0x0000000000027941 */ /* 0x000fea0003800200 */
.L_x_150:
[----:B------:R-:W-:Y:S01]  /*84b0*/  IMAD.WIDE.U32 R8, R7, 0x400, R30 ;  /* 0x0000040007087825 */ /* 0x000fe200078e001e */
[----:B------:R-:W-:Y:S01]  /*84c0*/  MOV R13, UR16 ;  /* 0x00000010000d7c02 */ /* 0x000fe20008000f00 */
[----:B------:R-:W-:-:S04]  /*84d0*/  DADD R18, R18, R10 ;  /* 0x0000000012127229 */ /* 0x000fc8000000000a */
[----:B------:R-:W-:-:S04]  /*84e0*/  IMAD.WIDE R8, R13, 0x400, R8 ;  /* 0x000004000d087825 */ /* 0x000fc800078e0208 */
[----:B------:R-:W-:-:S05]  /*84f0*/  IMAD.WIDE.U32 R8, R5, 0x8, R8 ;  /* 0x0000000805087825 */ /* 0x000fca00078e0008 */
[----:B------:R1:W-:Y:S02]  /*8500*/  STG.E.64 desc[UR14][R8.64], R18 ;  /* 0x0000001208007986 */ /* 0x0003e4000c101b0e */
.L_x_149:
[----:B------:R-:W-:Y:S05]  /*8510*/  BSYNC.RECONVERGENT B1 ;  /* 0x0000000000017941 */ /* 0x000fea0003800200 */
.L_x_148:
[C---:B------:R-:W-:Y:S01]  /*8520*/  ISETP.LT.OR P2, PT, R4.reuse, UR5, P0 ;  /* 0x0000000504007c0c */ /* 0x040fe20008741670 */
[----:B------:R-:W-:Y:S03]  /*8530*/  BSSY.RECONVERGENT B1, `(.L_x_152) ;  /* 0x0000037000017945 */ /* 0x000fe60003800200 */
[----:B------:R-:W-:-:S13]  /*8540*/  ISETP.GT.U32.OR P2, PT, R4, UR4, P2 ;  /* 0x0000000404007c0c */ /* 0x000fda0009744470 */
[----:B------:R-:W-:Y:S05]  /*8550*/  @P2 BRA `(.L_x_153) ;  /* 0x0000000000d02947 */ /* 0x000fea0003800000 */
[----:B01----:R-:W-:Y:S01]  /*8560*/  IMAD.WIDE.U32 R8, R7, 0x400, R16 ;  /* 0x0000040007087825 */ /* 0x003fe200078e0010 */
        /* <DEDUP_REMOVED lines=44> */
.L_x_155:
[----:B------:R-:W-:Y:S05]  /*8830*/  BSYNC.RECONVERGENT B2 ;  /* 0x0000000000027941 */ /* 0x000fea0003800200 */
.L_x_154:
[----:B------:R-:W-:Y:S01]  /*8840*/  IMAD.WIDE.U32 R8, R7, 0x400, R30 ;  /* 0x0000040007087825 */ /* 0x000fe200078e001e */
[----:B------:R-:W-:Y:S01]  /*8850*/  MOV R13, UR16 ;  /* 0x00000010000d7c02 */ /* 0x000fe20008000f00 */
[----:B------:R-:W-:-:S04]  /*8860*/  DADD R18, R18, R10 ;  /* 0x0000000012127229 */ /* 0x000fc8000000000a */
[----:B------:R-:W-:-:S04]  /*8870*/  IMAD.WIDE R8, R13, 0x400, R8 ;  /* 0x000004000d087825 */ /* 0x000fc800078e0208 */
[----:B------:R-:W-:-:S05]  /*8880*/  IMAD.WIDE.U32 R8, R4, 0x8, R8 ;  /* 0x0000000804087825 */ /* 0x000fca00078e0008 */
[----:B------:R2:W-:Y:S02]  /*8890*/  STG.E.64 desc[UR14][R8.64], R18 ;  /* 0x0000001208007986 */ /* 0x0005e4000c101b0e */
.L_x_153:
[----:B------:R-:W-:Y:S05]  /*88a0*/  BSYNC.RECONVERGENT B1 ;  /* 0x0000000000017941 */ /* 0x000fea0003800200 */
.L_x_152:
[C---:B------:R-:W-:Y:S01]  /*88b0*/  ISETP.LT.OR P0, PT, R2.reuse, UR5, P0 ;  /* 0x0000000502007c0c */ /* 0x040fe20008701670 */
[----:B------:R-:W-:Y:S03]  /*88c0*/  BSSY.RECONVERGENT B1, `(.L_x_156) ;  /* 0x0000036000017945 */ /* 0x000fe60003800200 */
[----:B------:R-:W-:-:S13]  /*88d0*/  ISETP.GT.U32.OR P0, PT, R2, UR4, P0 ;  /* 0x0000000402007c0c */ /* 0x000fda0008704470 */
[----:B------:R-:W-:Y:S05]  /*88e0*/  @P0 BRA `(.L_x_157) ;  /* 0x0000000000cc0947 */ /* 0x000fea0003800000 */
[----:B012---:R-:W-:-:S04]  /*88f0*/  IMAD.WIDE.U32 R8, R7, 0x400, R16 ;  /* 0x0000040007087825 */ /* 0x007fc800078e0010 */
[----:B------:R-:W-:-:S04]  /*8900*/  IMAD.U32 R11, RZ, RZ, UR16 ;  /* 0x00000010ff0b7e24 */ /* 0x000fc8000f8e00ff */
[----:B------:R-:W-:-:S04]  /*8910*/  IMAD.WIDE R8, R11, 0x400, R8 ;  /* 0x000004000b087825 */ /* 0x000fc800078e0208 */
[----:B------:R-:W-:-:S05]  /*8920*/  IMAD.WIDE.U32 R36, R2, 0x8, R8 ;  /* 0x0000000802247825 */ /* 0x000fca00078e0008 */
[----:B------:R-:W2:Y:S04]  /*8930*/  LDG.E.64.CONSTANT R34, desc[UR14][R36.64+0x20400] ;  /* 0x0204000e24227981 */ /* 0x000ea8000c1e9b00 */
[----:B------:R-:W2:Y:S04]  /*8940*/  LDG.E.64.CONSTANT R28, desc[UR14][R36.64+0x400] ;  /* 0x0004000e241c7981 */ /* 0x000ea8000c1e9b00 */
[----:B------:R-:W3:Y:S04]  /*8950*/  LDG.E.64.CONSTANT R26, desc[UR14][R36.64+0x20000] ;  /* 0x0200000e241a7981 */ /* 0x000ee8000c1e9b00 */
[----:B------:R-:W3:Y:S01]  /*8960*/  LDG.E.64.CONSTANT R32, desc[UR14][R36.64] ;  /* 0x0000000e24207981 */ /* 0x000ee2000c1e9b00 */
[----:B------:R-:W-:-:S04]  /*8970*/  IMAD.WIDE.U32 R8, R7, 0x400, R22 ;  /* 0x0000040007087825 */ /* 0x000fc800078e0016 */
[----:B------:R-:W-:-:S04]  /*8980*/  IMAD.WIDE R8, R11, 0x400, R8 ;  /* 0x000004000b087825 */ /* 0x000fc800078e0208 */
[----:B------:R-:W-:-:S05]  /*8990*/  IMAD.WIDE.U32 R40, R2, 0x8, R8 ;  /* 0x0000000802287825 */ /* 0x000fca00078e0008 */
[----:B------:R-:W4:Y:S04]  /*89a0*/  LDG.E.64.CONSTANT R10, desc[UR14][R40.64+0x400] ;  /* 0x0004000e280a7981 */ /* 0x000f28000c1e9b00 */
[----:B------:R-:W4:Y:S01]  /*89b0*/  LDG.E.64.CONSTANT R8, desc[UR14][R40.64] ;  /* 0x0000000e28087981 */ /* 0x000f22000c1e9b00 */
[----:B------:R-:W-:-:S05]  /*89c0*/  IMAD.WIDE.U32 R38, R2, 0x8, R20 ;  /* 0x0000000802267825 */ /* 0x000fca00078e0014 */
[----:B------:R-:W5:Y:S04]  /*89d0*/  LDG.E.64.CONSTANT R12, desc[UR14][R38.64+0x400] ;  /* 0x0004000e260c7981 */ /* 0x000f68000c1e9b00 */
[----:B------:R-:W5:Y:S01]  /*89e0*/  LDG.E.64.CONSTANT R18, desc[UR14][R38.64] ;  /* 0x0000000e26127981 */ /* 0x000f62000c1e9b00 */
[----:B------:R-:W-:Y:S01]  /*89f0*/  BSSY.RECONVERGENT B2, `(.L_x_158) ;  /* 0x000001c000027945 */ /* 0x000fe20003800200 */
[----:B--2---:R-:W-:Y:S02]  /*8a00*/  DADD R20, R34, R28 ;  /* 0x0000000022147229 */ /* 0x004fe4000000001c */
[----:B---3--:R-:W-:-:S08]  /*8a10*/  DADD R28, R26, -R32 ;  /* 0x000000001a1c7229 */ /* 0x008fd00000000820 */
[----:B------:R-:W-:-:S06]  /*8a20*/  DADD R28, R20, R28 ;  /* 0x00000000141c7229 */ /* 0x000fcc000000001c */
[----:B------:R-:W0:Y:S01]  /*8a30*/  MUFU.RCP64H R35, R29 ;  /* 0x0000001d00237308 */ /* 0x000e220000001800 */
[----:B------:R-:W-:-:S06]  /*8a40*/  MOV R34, 0x1 ;  /* 0x0000000100227802 */ /* 0x000fcc0000000f00 */
[----:B0-----:R-:W-:-:S08]  /*8a50*/  DFMA R36, -R28, R34, 1 ;  /* 0x3ff000001c24742b */ /* 0x001fd00000000122 */
[----:B------:R-:W-:Y:S02]  /*8a60*/  DFMA R36, R36, R36, R36 ;  /* 0x000000242424722b */ /* 0x000fe40000000024 */
[----:B------:R-:W-:Y:S02]  /*8a70*/  DADD R26, R26, R32 ;  /* 0x000000001a1a7229 */ /* 0x000fe40000000020 */
[----:B----4-:R-:W-:-:S04]  /*8a80*/  DADD R8, R10, R8 ;  /* 0x000000000a087229 */ /* 0x010fc80000000008 */
        /* <DEDUP_REMOVED lines=18> */
.L_x_159:
[----:B------:R-:W-:Y:S05]  /*8bb0*/  BSYNC.RECONVERGENT B2 ;  /* 0x0000000000027941 */ /* 0x000fea0003800200 */
.L_x_158:
[----:B------:R-:W-:Y:S01]  /*8bc0*/  IMAD.WIDE.U32 R8, R7, 0x400, R30 ;  /* 0x0000040007087825 */ /* 0x000fe200078e001e */
[----:B------:R-:W-:-:S03]  /*8bd0*/  DADD R18, R18, R10 ;  /* 0x0000000012127229 */ /* 0x000fc6000000000a */
[----:B------:R-:W-:-:S04]  /*8be0*/  IMAD.U32 R13, RZ, RZ, UR16 ;  /* 0x00000010ff0d7e24 */ /* 0x000fc8000f8e00ff */
[----:B------:R-:W-:-:S04]  /*8bf0*/  IMAD.WIDE R8, R13, 0x400, R8 ;  /* 0x000004000d087825 */ /* 0x000fc800078e0208 */
[----:B------:R-:W-:-:S05]  /*8c00*/  IMAD.WIDE.U32 R8, R2, 0x8, R8 ;  /* 0x0000000802087825 */ /* 0x000fca00078e0008 */
[----:B------:R3:W-:Y:S02]  /*8c10*/  STG.E.64 desc[UR14][R8.64], R18 ;  /* 0x0000001208007986 */ /* 0x0007e4000c101b0e */
.L_x_157:
[----:B------:R-:W-:Y:S05]  /*8c20*/  BSYNC.RECONVERGENT B1 ;  /* 0x0000000000017941 */ /* 0x000fea0003800200 */
.L_x_156:
        /* <DEDUP_REMOVED lines=49> */
.L_x_163:
[----:B------:R-:W-:Y:S05]  /*8f40*/  BSYNC.RECONVERGENT B2 ;  /* 0x0000000000027941 */ /* 0x000fea0003800200 */
.L_x_162:
[----:B------:R-:W-:Y:S01]  /*8f50*/  IMAD.WIDE.U32 R8, R0, 0x400, R30 ;  /* 0x0000040000087825 */ /* 0x000fe200078e001e */
[----:B------:R-:W-:-:S03]  /*8f60*/  DADD R18, R18, R10 ;  /* 0x0000000012127229 */ /* 0x000fc6000000000a */
[----:B------:R-:W-:-:S05]  /*8f70*/  IMAD.WIDE.U32 R8, R6, 0x8, R8 ;  /* 0x0000000806087825 */ /* 0x000fca00078e0008 */
[----:B------:R4:W-:Y:S03]  /*8f80*/  STG.E.64 desc[UR14][R8.64], R18 ;  /* 0x0000001208007986 */ /* 0x0009e6000c101b0e */
.L_x_161:
[----:B------:R-:W-:Y:S05]  /*8f90*/  BSYNC.RECONVERGENT B1 ;  /* 0x0000000000017941 */ /* 0x000fea0003800200 */
.L_x_160:
        /* <DEDUP_REMOVED lines=9> */
[----:B------:R-:W5:Y:S01]  /*9030*/  LDG.E.64.CONSTANT R36, desc[UR14][R28.64] ;  /* 0x0000000e1c247981 */ /* 0x000f62000c1e9b00 */
[----:B------:R-:W-:-:S04]  /*9040*/  IMAD.WIDE.U32 R32, R0, 0x400, R22 ;  /* 0x0000040000207825 */ /* 0x000fc800078e0016 */
[----:B------:R-:W-:-:S05]  /*9050*/  IMAD.WIDE.U32 R32, R5, 0x8, R32 ;  /* 0x0000000805207825 */ /* 0x000fca00078e0020 */
[----:B------:R-:W5:Y:S04]  /*9060*/  LDG.E.64.CONSTANT R20, desc[UR14][R32.64+0x400] ;  /* 0x0004000e20147981 */ /* 0x000f68000c1e9b00 */
[----:B------:R5:W5:Y:S01]  /*9070*/  LDG.E.64.CONSTANT R10, desc[UR14][R32.64] ;  /* 0x0000000e200a7981 */ /* 0x000b62000c1e9b00 */
[----:B------:R-:W-:-:S04]  /*9080*/  IMAD.WIDE.U32 R38, R0, 0x400, R24 ;  /* 0x0000040000267825 */ /* 0x000fc800078e0018 */
[----:B------:R-:W-:-:S05]  /*9090*/  IMAD.WIDE.U32 R38, R5, 0x8, R38 ;  /* 0x0000000805267825 */ /* 0x000fca00078e0026 */
[----:B01234-:R-:W2:Y:S04]  /*90a0*/  LDG.E.64.CONSTANT R18, desc[UR14][R38.64+0x400] ;  /* 0x0004000e26127981 */ /* 0x01fea8000c1e9b00 */
[----:B------:R-:W2:Y:S01]  /*90b0*/  LDG.E.64.CONSTANT R8, desc[UR14][R38.64] ;  /* 0x0000000e26087981 */ /* 0x000ea2000c1e9b00 */
[----:B------:R-:W-:Y:S01]  /*90c0*/  BSSY.RECONVERGENT B2, `(.L_x_166) ;  /* 0x000001d000027945 */ /* 0x000fe20003800200 */
[----:B-----5:R-:W-:Y:S02]  /*90d0*/  DADD R12, R12, R26 ;  /* 0x000000000c0c7229 */ /* 0x020fe4000000001a */
[----:B------:R-:W-:-:S08]  /*90e0*/  DADD R26, R34, -R36 ;  /* 0x00000000221a7229 */ /* 0x000fd00000000824 */
[----:B------:R-:W-:-:S06]  /*90f0*/  DADD R28, R12, R26 ;  /* 0x000000000c1c7229 */ /* 0x000fcc000000001a */
[----:B------:R-:W0:Y:S01]  /*9100*/  MUFU.RCP64H R27, R29 ;  /* 0x0000001d001b7308 */ /* 0x000e220000001800 */
[----:B------:R-:W-:-:S06]  /*9110*/  MOV R26, 0x1 ;  /* 0x00000001001a7802 */ /* 0x000fcc0000000f00 */
[----:B0-----:R-:W-:-:S08]  /*9120*/  DFMA R40, -R28, R26, 1 ;  /* 0x3ff000001c28742b */ /* 0x001fd0000000011a */
[----:B------:R-:W-:Y:S02]  /*9130*/  DFMA R32, R40, R40, R40 ;  /* 0x000000282820722b */ /* 0x000fe40000000028 */
[----:B------:R-:W-:Y:S02]  /*9140*/  DADD R34, R34, R36 ;  /* 0x0000000022227229 */ /* 0x000fe40000000024 */
[----:B------:R-:W-:-:S04]  /*9150*/  DADD R10, R20, R10 ;  /* 0x00000000140a7229 */ /* 0x000fc8000000000a */
        /* <DEDUP_REMOVED lines=19> */
.L_x_167:
[----:B------:R-:W-:Y:S05]  /*9290*/  BSYNC.RECONVERGENT B2 ;  /* 0x0000000000027941 */ /* 0x000fea0003800200 */
.L_x_166:
[----:B------:R-:W-:Y:S01]  /*92a0*/  IMAD.WIDE.U32 R8, R0, 0x400, R30 ;  /* 0x0000040000087825 */ /* 0x000fe200078e001e */
[----:B------:R-:W-:-:S03]  /*92b0*/  DADD R18, R18, R10 ;  /* 0x0000000012127229 */ /* 0x000fc6000000000a */
[----:B------:R-:W-:-:S05]  /*92c0*/  IMAD.WIDE.U32 R8, R5, 0x8, R8 ;  /* 0x0000000805087825 */ /* 0x000fca00078e0008 */
[----:B------:R0:W-:Y:S03]  /*92d0*/  STG.E.64 desc[UR14][R8.64], R18 ;  /* 0x0000001208007986 */ /* 0x0001e6000c101b0e */
.L_x_165:
[----:B------:R-:W-:Y:S05]  /*92e0*/  BSYNC.RECONVERGENT B1 ;  /* 0x0000000000017941 */ /* 0x000fea0003800200 */
.L_x_164:
        /* <DEDUP_REMOVED lines=47> */
.L_x_171:
[----:B------:R-:W-:Y:S05]  /*95e0*/  BSYNC.RECONVERGENT B2 ;  /* 0x0000000000027941 */ /* 0x000fea0003800200 */
.L_x_170:
[----:B------:R-:W-:Y:S01]  /*95f0*/  IMAD.WIDE.U32 R8, R0, 0x400, R30 ;  /* 0x0000040000087825 */ /* 0x000fe200078e001e */
[----:B------:R-:W-:-:S03]  /*9600*/  DADD R18, R18, R10 ;  /* 0x0000000012127229 */ /* 0x000fc6000000000a */
[----:B------:R-:W-:-:S05]  /*9610*/  IMAD.WIDE.U32 R8, R4, 0x8, R8 ;  /* 0x0000000804087825 */ /* 0x000fca00078e0008 */
[----:B------:R0:W-:Y:S03]  /*9620*/  STG.E.64 desc[UR14][R8.64], R18 ;  /* 0x0000001208007986 */ /* 0x0001e6000c101b0e */
.L_x_169:
[----:B------:R-:W-:Y:S05]  /*9630*/  BSYNC.RECONVERGENT B1 ;  /* 0x0000000000017941 */ /* 0x000fea0003800200 */
.L_x_168:
        /* <DEDUP_REMOVED lines=47> */
.L_x_175:
[----:B------:R-:W-:Y:S05]  /*9930*/  BSYNC.RECONVERGENT B2 ;  /* 0x0000000000027941 */ /* 0x000fea0003800200 */
.L_x_174:
[----:B------:R-:W-:Y:S01]  /*9940*/  IMAD.WIDE.U32 R8, R0, 0x400, R30 ;  /* 0x0000040000087825 */ /* 0x000fe200078e001e */
[----:B------:R-:W-:-:S03]  /*9950*/  DADD R18, R18, R10 ;  /* 0x0000000012127229 */ /* 0x000fc6000000000a */
[----:B------:R-:W-:-:S05]  /*9960*/  IMAD.WIDE.U32 R8, R2, 0x8, R8 ;  /* 0x0000000802087825 */ /* 0x000fca00078e0008 */
[----:B------:R0:W-:Y:S03]  /*9970*/  STG.E.64 desc[UR14][R8.64], R18 ;  /* 0x0000001208007986 */ /* 0x0001e6000c101b0e */
.L_x_173:
[----:B------:R-:W-:Y:S05]  /*9980*/  BSYNC.RECONVERGENT B1 ;  /* 0x0000000000017941 */ /* 0x000fea0003800200 */
.L_x_172:
[----:B01234-:R-:W-:Y:S01]  /*9990*/  IADD3 R9, PT, PT, R0, UR16, RZ ;  /* 0x0000001000097c10 */ /* 0x01ffe2000fffe0ff */
[----:B------:R-:W-:Y:S03]  /*99a0*/  BSSY.RECONVERGENT B1, `(.L_x_176) ;  /* 0x0000036000017945 */ /* 0x000fe60003800200 */
[C---:B------:R-:W-:Y:S01]  /*99b0*/  ISETP.LT.U32.OR P0, PT, R9.reuse, UR6, !P1 ;  /* 0x0000000609007c0c */ /* 0x040fe2000cf01470 */
[----:B------:R-:W-:-:S03]  /*99c0*/  IMAD.WIDE.U32 R24, R9, 0x400, R24 ;  /* 0x0000040009187825 */ /* 0x000fc600078e0018 */
[C---:B------:R-:W-:Y:S01]  /*99d0*/  ISETP.GT.U32.OR P0, PT, R9.reuse, UR10, P0 ;  /* 0x0000000a09007c0c */ /* 0x040fe20008704470 */
[----:B------:R-:W-:-:S03]  /*99e0*/  IMAD.WIDE.U32 R22, R9, 0x400, R22 ;  /* 0x0000040009167825 */ /* 0x000fc600078e0016 */
[----:B------:R-:W-:Y:S01]  /*99f0*/  ISETP.LT.OR P1, PT, R6, UR5, P0 ;  /* 0x0000000506007c0c */ /* 0x000fe20008721670 */
[----:B------:R-:W-:-:S03]  /*9a00*/  IMAD.WIDE.U32 R16, R9, 0x400, R16 ;  /* 0x0000040009107825 */ /* 0x000fc600078e0010 */
[----:B------:R-:W-:Y:S01]  /*9a10*/  ISETP.GT.U32.OR P1, PT, R6, UR4, P1 ;  /* 0x0000000406007c0c */ /* 0x000fe20008f24470 */
[----:B------:R-:W-:-:S12]  /*9a20*/  IMAD.WIDE.U32 R30, R9, 0x400, R30 ;  /* 0x00000400091e7825 */ /* 0x000fd800078e001e */
[----:B------:R-:W-:Y:S05]  /*9a30*/  @P1 BRA `(.L_x_177) ;  /* 0x0000000000b01947 */ /* 0x000fea0003800000 */
[----:B------:R-:W-:-:S05]  /*9a40*/  IMAD.WIDE.U32 R32, R6, 0x8, R16 ;  /* 0x0000000806207825 */ /* 0x000fca00078e0010 */
[----:B------:R-:W2:Y:S04]  /*9a50*/  LDG.E.64.CONSTANT R34, desc[UR14][R32.64+0x20000] ;  /* 0x0200000e20227981 */ /* 0x000ea8000c1e9b00 */
[----:B------:R-:W3:Y:S04]  /*9a60*/  LDG.E.64.CONSTANT R12, desc[UR14][R32.64+0x20400] ;  /* 0x0204000e200c7981 */ /* 0x000ee8000c1e9b00 */
[----:B------:R-:W3:Y:S04]  /*9a70*/  LDG.E.64.CONSTANT R26, desc[UR14][R32.64+0x400] ;  /* 0x0004000e201a7981 */ /* 0x000ee8000c1e9b00 */
[----:B------:R-:W2:Y:S01]  /*9a80*/  LDG.E.64.CONSTANT R36, desc[UR14][R32.64] ;  /* 0x0000000e20247981 */ /* 0x000ea2000c1e9b00 */
[----:B------:R-:W-:-:S05]  /*9a90*/  IMAD.WIDE.U32 R40, R6, 0x8, R22 ;  /* 0x0000000806287825 */ /* 0x000fca00078e0016 */
[----:B------:R-:W4:Y:S04]  /*9aa0*/  LDG.E.64.CONSTANT R20, desc[UR14][R40.64+0x400] ;  /* 0x0004000e28147981 */ /* 0x000f28000c1e9b00 */
[----:B------:R-:W4:Y:S01]  /*9ab0*/  LDG.E.64.CONSTANT R10, desc[UR14][R40.64] ;  /* 0x0000000e280a7981 */ /* 0x000f22000c1e9b00 */
[----:B------:R-:W-:-:S05]  /*9ac0*/  IMAD.WIDE.U32 R38, R6, 0x8, R24 ;  /* 0x0000000806267825 */ /* 0x000fca00078e0018 */
[----:B------:R-:W5:Y:S04]  /*9ad0*/  LDG.E.64.CONSTANT R18, desc[UR14][R38.64+0x400] ;  /* 0x0004000e26127981 */ /* 0x000f68000c1e9b00 */
[----:B------:R-:W5:Y:S01]  /*9ae0*/  LDG.E.64.CONSTANT R8, desc[UR14][R38.64] ;  /* 0x0000000e26087981 */ /* 0x000f62000c1e9b00 */
[----:B------:R-:W-:Y:S01]  /*9af0*/  BSSY.RECONVERGENT B2, `(.L_x_178) ;  /* 0x000001d000027945 */ /* 0x000fe20003800200 */
[----:B---3--:R-:W-:Y:S01]  /*9b00*/  DADD R12, R12, R26 ;  /* 0x000000000c0c7229 */ /* 0x008fe2000000001a */
[----:B------:R-:W-:Y:S01]  /*9b10*/  MOV R26, 0x1 ;  /* 0x00000001001a7802 */ /* 0x000fe20000000f00 */
[C-C-:B--2---:R-:W-:Y:S02]  /*9b20*/  DADD R28, R34.reuse, -R36.reuse ;  /* 0x00000000221c7229 */ /* 0x144fe40000000824 */
[----:B------:R-:W-:-:S06]  /*9b30*/  DADD R34, R34, R36 ;  /* 0x0000000022227229 */ /* 0x000fcc0000000024 */
[----:B------:R-:W-:Y:S02]  /*9b40*/  DADD R28, R12, R28 ;  /* 0x000000000c1c7229 */ /* 0x000fe4000000001c */
[----:B----4-:R-:W-:Y:S02]  /*9b50*/  DADD R10, R20, R10 ;  /* 0x00000000140a7229 */ /* 0x010fe4000000000a */
[----:B------:R-:W-:Y:S02]  /*9b60*/  DADD R12, R34, -R12 ;  /* 0x00000000220c7229 */ /* 0x000fe4000000080c */
[----:B------:R-:W0:Y:S04]  /*9b70*/  MUFU.RCP64H R27, R29 ;  /* 0x0000001d001b7308 */ /* 0x000e280000001800 */
[----:B------:R-:W-:-:S02]  /*9b80*/  DMUL R10, R10, 0.5 ;  /* 0x3fe000000a0a7828 */ /* 0x000fc40000000000 */
[----:B-----5:R-:W-:-:S06]  /*9b90*/  DADD R18, R18, -R8 ;  /* 0x0000000012127229 */ /* 0x020fcc0000000808 */
[----:B------:R-:W-:Y:S02]  /*9ba0*/  DMUL R12, R10, R12 ;  /* 0x0000000c0a0c7228 */ /* 0x000fe40000000000 */
[----:B0-----:R-:W-:-:S08]  /*9bb0*/  DFMA R32, -R28, R26, 1 ;  /* 0x3ff000001c20742b */ /* 0x001fd0000000011a */
[----:B------:R-:W-:Y:S01]  /*9bc0*/  FSETP.GEU.AND P2, PT, |R13|, 6.5827683646048100446e-37, PT ;  /* 0x036000000d00780b */ /* 0x000fe20003f4e200 */
[----:B------:R-:W-:-:S08]  /*9bd0*/  DFMA R32, R32, R32, R32 ;  /* 0x000000202020722b */ /* 0x000fd00000000020 */
[----:B------:R-:W-:-:S08]  /*9be0*/  DFMA R32, R26, R32, R26 ;  /* 0x000000201a20722b */ /* 0x000fd0000000001a */
[----:B------:R-:W-:-:S08]  /*9bf0*/  DFMA R20, -R28, R32, 1 ;  /* 0x3ff000001c14742b */ /* 0x000fd00000000120 */
[----:B------:R-:W-:-:S08]  /*9c00*/  DFMA R20, R32, R20, R32 ;  /* 0x000000142014722b */ /* 0x000fd00000000020 */
[----:B------:R-:W-:-:S08]  /*9c10*/  DMUL R10, R12, R20 ;  /* 0x000000140c0a7228 */ /* 0x000fd00000000000 */
[----:B------:R-:W-:-:S08]  /*9c20*/  DFMA R26, -R28, R10, R12 ;  /* 0x0000000a1c1a722b */ /* 0x000fd0000000010c */
[----:B------:R-:W-:-:S10]  /*9c30*/  DFMA R10, R20, R26, R10 ;  /* 0x0000001a140a722b */ /* 0x000fd4000000000a */
[----:B------:R-:W-:-:S05]  /*9c40*/  FFMA R15, RZ, R29, R11 ;  /* 0x0000001dff0f7223 */ /* 0x000fca000000000b */
[----:B------:R-:W-:-:S13]  /*9c50*/  FSETP.GT.AND P1, PT, |R15|, 1.469367938527859385e-39, PT ;  /* 0x001000000f00780b */ /* 0x000fda0003f24200 */
[----:B------:R-:W-:Y:S05]  /*9c60*/  @P1 BRA P2, `(.L_x_179) ;  /* 0x0000000000141947 */ /* 0x000fea0001000000 */
[----:B------:R-:W-:Y:S01]  /*9c70*/  MOV R10, R12 ;  /* 0x0000000c000a7202 */ /* 0x000fe20000000f00 */
[----:B------:R-:W-:Y:S01]  /*9c80*/  IMAD.MOV.U32 R9, RZ, RZ, R13 ;  /* 0x000000ffff097224 */ /* 0x000fe200078e000d */
[----:B------:R-:W-:-:S07]  /*9c90*/  MOV R8, 0x9cb0 ;  /* 0x00009cb000087802 */ /* 0x000fce0000000f00 */
[----:B------:R-:W-:Y:S05]  /*9ca0*/  CALL.REL.NOINC `($__internal_0_$__cuda_sm20_div_rn_f64_full) ;  /* 0x0000003c001c7944 */ /* 0x000fea0003c00000 */
[----:B------:R-:W-:-:S07]  /*9cb0*/  MOV R11, R9 ;  /* 0x00000009000b7202 */ /* 0x000fce0000000f00 */
.L_x_179:
[----:B------:R-:W-:Y:S05]  /*9cc0*/  BSYNC.RECONVERGENT B2 ;  /* 0x0000000000027941 */ /* 0x000fea0003800200 */
.L_x_178:
[----:B------:R-:W-:Y:S01]  /*9cd0*/  DADD R18, R18, R10 ;  /* 0x0000000012127229 */ /* 0x000fe2000000000a */
[----:B------:R-:W-:-:S06]  /*9ce0*/  IMAD.WIDE.U32 R8, R6, 0x8, R30 ;  /* 0x0000000806087825 */ /* 0x000fcc00078e001e */
[----:B------:R0:W-:Y:S04]  /*9cf0*/  STG.E.64 desc[UR14][R8.64], R18 ;  /* 0x0000001208007986 */ /* 0x0001e8000c101b0e */
.L_x_177:
[----:B------:R-:W-:Y:S05]  /*9d00*/  BSYNC.RECONVERGENT B1 ;  /* 0x0000000000017941 */ /* 0x000fea0003800200 */
.L_x_176:
[C---:B------:R-:W-:Y:S01]  /*9d10*/  ISETP.LT.OR P1, PT, R5.reuse, UR5, P0 ;  /* 0x0000000505007c0c */ /* 0x040fe20008721670 */
[----:B------:R-:W-:Y:S03]  /*9d20*/  BSSY.RECONVERGENT B1, `(.L_x_180) ;  /* 0x000002f000017945 */ /* 0x000fe60003800200 */
[----:B------:R-:W-:-:S13]  /*9d30*/  ISETP.GT.U32.OR P1, PT, R5, UR4, P1 ;  /* 0x0000000405007c0c */ /* 0x000fda0008f24470 */
        /* <DEDUP_REMOVED lines=10> */
[----:B0-----:R-:W5:Y:S04]  /*9de0*/  LDG.E.64.CONSTANT R18, desc[UR14][R38.64+0x400] ;  /* 0x0004000e26127981 */ /* 0x001f68000c1e9b00 */
        /* <DEDUP_REMOVED lines=30> */
.L_x_183:
[----:B------:R-:W-:Y:S05]  /*9fd0*/  BSYNC.RECONVERGENT B2 ;  /* 0x0000000000027941 */ /* 0x000fea0003800200 */
.L_x_182:
[----:B------:R-:W-:Y:S01]  /*9fe0*/  DADD R18, R18, R10 ;  /* 0x0000000012127229 */ /* 0x000fe2000000000a */
[----:B------:R-:W-:-:S06]  /*9ff0*/  IMAD.WIDE.U32 R8, R5, 0x8, R30 ;  /* 0x0000000805087825 */ /* 0x000fcc00078e001e */
[----:B------:R1:W-:Y:S04]  /*a000*/  STG.E.64 desc[UR14][R8.64], R18 ;  /* 0x0000001208007986 */ /* 0x0003e8000c101b0e */
.L_x_181:
[----:B------:R-:W-:Y:S05]  /*a010*/  BSYNC.RECONVERGENT B1 ;  /* 0x0000000000017941 */ /* 0x000fea0003800200 */
.L_x_180:
        /* <DEDUP_REMOVED lines=13> */
[----:B01----:R-:W5:Y:S04]  /*a0f0*/  LDG.E.64.CONSTANT R18, desc[UR14][R38.64+0x400] ;  /* 0x0004000e26127981 */ /* 0x003f68000c1e9b00 */
        /* <DEDUP_REMOVED lines=30> */
.L_x_187:
[----:B------:R-:W-:Y:S05]  /*a2e0*/  BSYNC.RECONVERGENT B2 ;  /* 0x0000000000027941 */ /* 0x000fea0003800200 */
.L_x_186:
[----:B------:R-:W-:Y:S01]  /*a2f0*/  DADD R18, R18, R10 ;  /* 0x0000000012127229 */ /* 0x000fe2000000000a */
[----:B------:R-:W-:-:S06]  /*a300*/  IMAD.WIDE.U32 R8, R4, 0x8, R30 ;  /* 0x0000000804087825 */ /* 0x000fcc00078e001e */
[----:B------:R2:W-:Y:S04]  /*a310*/  STG.E.64 desc[UR14][R8.64], R18 ;  /* 0x0000001208007986 */ /* 0x0005e8000c101b0e */
.L_x_185:
[----:B------:R-:W-:Y:S05]  /*a320*/  BSYNC.RECONVERGENT B1 ;  /* 0x0000000000017941 */ /* 0x000fea0003800200 */
.L_x_184:
[C---:B------:R-:W-:Y:S01]  /*a330*/  ISETP.LT.OR P0, PT, R2.reuse, UR5, P0 ;  /* 0x0000000502007c0c */ /* 0x040fe20008701670 */
[----:B------:R-:W-:Y:S03]  /*a340*/  BSSY.RECONVERGENT B1, `(.L_x_188) ;  /* 0x000002e000017945 */ /* 0x000fe60003800200 */
[----:B------:R-:W-:-:S13]  /*a350*/  ISETP.GT.U32.OR P0, PT, R2, UR4, P0 ;  /* 0x0000000402007c0c */ /* 0x000fda0008704470 */
[----:B------:R-:W-:Y:S05]  /*a360*/  @P0 BRA `(.L_x_189) ;  /* 0x0000000000ac0947 */ /* 0x000fea0003800000 */
[----:B------:R-:W-:-:S05]  /*a370*/  IMAD.WIDE.U32 R32, R2, 0x8, R16 ;  /* 0x0000000802207825 */ /* 0x000fca00078e0010 */
[----:B------:R-:W3:Y:S04]  /*a380*/  LDG.E.64.CONSTANT R28, desc[UR14][R32.64+0x20400] ;  /* 0x0204000e201c7981 */ /* 0x000ee8000c1e9b00 */
[----:B------:R-:W3:Y:S04]  /*a390*/  LDG.E.64.CONSTANT R34, desc[UR14][R32.64+0x400] ;  /* 0x0004000e20227981 */ /* 0x000ee8000c1e9b00 */
[----:B012---:R-:W2:Y:S04]  /*a3a0*/  LDG.E.64.CONSTANT R8, desc[UR14][R32.64+0x20000] ;  /* 0x0200000e20087981 */ /* 0x007ea8000c1e9b00 */
        /* <DEDUP_REMOVED lines=8> */
[----:B---3--:R-:W-:Y:S02]  /*a430*/  DADD R22, R28, R34 ;  /* 0x000000001c167229 */ /* 0x008fe40000000022 */
[----:B--2---:R-:W-:-:S08]  /*a440*/  DADD R28, R8, -R10 ;  /* 0x00000000081c7229 */ /* 0x004fd0000000080a */
[----:B------:R-:W-:-:S06]  /*a450*/  DADD R28, R22, R28 ;  /* 0x00000000161c7229 */ /* 0x000fcc000000001c */
[----:B------:R-:W0:Y:S01]  /*a460*/  MUFU.RCP64H R35, R29 ;  /* 0x0000001d00237308 */ /* 0x000e220000001800 */
[----:B------:R-:W-:-:S06]  /*a470*/  MOV R34, 0x1 ;  /* 0x0000000100227802 */ /* 0x000fcc0000000f00 */
[----:B0-----:R-:W-:-:S08]  /*a480*/  DFMA R32, -R28, R34, 1 ;  /* 0x3ff000001c20742b */ /* 0x001fd00000000122 */
[----:B------:R-:W-:Y:S02]  /*a490*/  DFMA R32, R32, R32, R32 ;  /* 0x000000202020722b */ /* 0x000fe40000000020 */
[----:B----4-:R-:W-:Y:S02]  /*a4a0*/  DADD R18, R18, R20 ;  /* 0x0000000012127229 */ /* 0x010fe40000000014 */
[----:B------:R-:W-:-:S04]  /*a4b0*/  DADD R8, R8, R10 ;  /* 0x0000000008087229 */ /* 0x000fc8000000000a */
[----:B------:R-:W-:Y:S02]  /*a4c0*/  DFMA R32, R34, R32, R34 ;  /* 0x000000202220722b */ /* 0x000fe40000000022 */
[----:B------:R-:W-:Y:S02]  /*a4d0*/  DMUL R18, R18, 0.5 ;  /* 0x3fe0000012127828 */ /* 0x000fe40000000000 */
[----:B------:R-:W-:-:S04]  /*a4e0*/  DADD R8, R8, -R22 ;  /* 0x0000000008087229 */ /* 0x000fc80000000816 */
        /* <DEDUP_REMOVED lines=15> */
.L_x_191:
[----:B------:R-:W-:Y:S05]  /*a5e0*/  BSYNC.RECONVERGENT B2 ;  /* 0x0000000000027941 */ /* 0x000fea0003800200 */
.L_x_190:
[----:B------:R-:W-:Y:S01]  /*a5f0*/  DADD R16, R16, R10 ;  /* 0x0000000010107229 */ /* 0x000fe2000000000a */
[----:B------:R-:W-:-:S06]  /*a600*/  IMAD.WIDE.U32 R30, R2, 0x8, R30 ;  /* 0x00000008021e7825 */ /* 0x000fcc00078e001e */
[----:B------:R3:W-:Y:S04]  /*a610*/  STG.E.64 desc[UR14][R30.64], R16 ;  /* 0x000000101e007986 */ /* 0x0007e8000c101b0e */
.L_x_189:
[----:B------:R-:W-:Y:S05]  /*a620*/  BSYNC.RECONVERGENT B1 ;  /* 0x0000000000017941 */ /* 0x000fea0003800200 */
.L_x_188:
[----:B------:R-:W-:Y:S01]  /*a630*/  IADD3 R15, PT, PT, R14, UR17, RZ ;  /* 0x000000110e0f7c10 */ /* 0x000fe2000fffe0ff */
[----:B---3--:R-:W3:Y:S01]  /*a640*/  LDC.64 R30, c[0x0][0x388] ;  /* 0x0000e200ff1e7b82 */ /* 0x008ee20000000a00 */
[----:B------:R-:W-:Y:S02]  /*a650*/  BSSY.RECONVERGENT B1, `(.L_x_192) ;  /* 0x000003d000017945 */ /* 0x000fe40003800200 */
[----:B------:R-:W-:-:S04]  /*a660*/  ISETP.GT.U32.AND P0, PT, R15, UR8, PT ;  /* 0x000000080f007c0c */ /* 0x000fc8000bf04070 */
[----:B------:R-:W-:Y:S01]  /*a670*/  ISETP.GE.U32.AND P0, PT, R15, UR7, !P0 ;  /* 0x000000070f007c0c */ /* 0x000fe2000c706070 */
[----:B------:R-:W4:Y:S03]  /*a680*/  LDC.64 R24, c[0x0][0x390] ;  /* 0x0000e400ff187b82 */ /* 0x000f260000000a00 */
[----:B------:R-:W-:-:S04]  /*a690*/  ISETP.GT.U32.OR P1, PT, R7, UR10, !P0 ;  /* 0x0000000a07007c0c */ /* 0x000fc8000c724470 */
[C---:B------:R-:W-:Y:S01]  /*a6a0*/  ISETP.LT.OR P2, PT, R6.reuse, UR5, P1 ;  /* 0x0000000506007c0c */ /* 0x040fe20008f41670 */
[----:B------:R-:W5:Y:S03]  /*a6b0*/  LDC.64 R22, c[0x0][0x398] ;  /* 0x0000e600ff167b82 */ /* 0x000f660000000a00 */
[----:B------:R-:W-:-:S05]  /*a6c0*/  ISETP.GT.U32.OR P2, PT, R6, UR4, P2 ;  /* 0x0000000406007c0c */ /* 0x000fca0009744470 */
[----:B012---:R-:W0:Y:S01]  /*a6d0*/  LDC.64 R8, c[0x0][0x380] ;  /* 0x0000e000ff087b82 */ /* 0x007e220000000a00 */
[----:B---3--:R-:W-:-:S04]  /*a6e0*/  IMAD.WIDE.U32 R30, R15, 0x20000, R30 ;  /* 0x000200000f1e7825 */ /* 0x008fc800078e001e */
[----:B------:R-:W-:-:S04]  /*a6f0*/  IMAD.WIDE.U32 R16, R7, 0x400, R30 ;  /* 0x0000040007107825 */ /* 0x000fc800078e001e */
[----:B----4-:R-:W-:-:S04]  /*a700*/  IMAD.WIDE.U32 R24, R15, 0x20000, R24 ;  /* 0x000200000f187825 */ /* 0x010fc800078e0018 */
[----:B-----5:R-:W-:-:S04]  /*a710*/  IMAD.WIDE.U32 R22, R15, 0x20000, R22 ;  /* 0x000200000f167825 */ /* 0x020fc800078e0016 */
[----:B------:R-:W-:-:S04]  /*a720*/  IMAD.WIDE.U32 R18, R7, 0x400, R24 ;  /* 0x0000040007127825 */ /* 0x000fc800078e0018 */
[----:B0-----:R-:W-:-:S04]  /*a730*/  IMAD.WIDE.U32 R14, R15, 0x20000, R8 ;  /* 0x000200000f0e7825 */ /* 0x001fc800078e0008 */
[----:B------:R-:W-:-:S04]  /*a740*/  IMAD.WIDE.U32 R20, R7, 0x400, R22 ;  /* 0x0000040007147825 */ /* 0x000fc800078e0016 */
[----:B------:R-:W-:Y:S01]  /*a750*/  IMAD.WIDE.U32 R34, R7, 0x400, R14 ;  /* 0x0000040007227825 */ /* 0x000fe200078e000e */
[----:B------:R-:W-:Y:S06]  /*a760*/  @P2 BRA `(.L_x_193) ;  /* 0x0000000000ac2947 */ /* 0x000fec0003800000 */
[----:B------:R-:W-:-:S05]  /*a770*/  IMAD.WIDE.U32 R38, R6, 0x8, R20 ;  /* 0x0000000806267825 */ /* 0x000fca00078e0014 */
[----:B------:R-:W2:Y:S04]  /*a780*/  LDG.E.64.CONSTANT R28, desc[UR14][R38.64+0x20400] ;  /* 0x0204000e261c7981 */ /* 0x000ea8000c1e9b00 */
[----:B------:R-:W2:Y:S04]  /*a790*/  LDG.E.64.CONSTANT R32, desc[UR14][R38.64+0x400] ;  /* 0x0004000e26207981 */ /* 0x000ea8000c1e9b00 */
[----:B------:R-:W3:Y:S04]  /*a7a0*/  LDG.E.64.CONSTANT R8, desc[UR14][R38.64+0x20000] ;  /* 0x0200000e26087981 */ /* 0x000ee8000c1e9b00 */
[----:B------:R-:W3:Y:S01]  /*a7b0*/  LDG.E.64.CONSTANT R26, desc[UR14][R38.64] ;  /* 0x0000000e261a7981 */ /* 0x000ee2000c1e9b00 */
[----:B------:R-:W-:-:S05]  /*a7c0*/  IMAD.WIDE.U32 R10, R6, 0x8, R18 ;  /* 0x00000008060a7825 */ /* 0x000fca00078e0012 */
[----:B------:R-:W4:Y:S04]  /*a7d0*/  LDG.E.64.CONSTANT R12, desc[UR14][R10.64+0x400] ;  /* 0x0004000e0a0c7981 */ /* 0x000f28000c1e9b00 */
[----:B------:R-:W4:Y:S01]  /*a7e0*/  LDG.E.64.CONSTANT R10, desc[UR14][R10.64] ;  /* 0x0000000e0a0a7981 */ /* 0x000f22000c1e9b00 */
        /* <DEDUP_REMOVED lines=31> */
.L_x_195:
[----:B------:R-:W-:Y:S05]  /*a9e0*/  BSYNC.RECONVERGENT B2 ;  /* 0x0000000000027941 */ /* 0x000fea0003800200 */
.L_x_194:
[----:B------:R-:W-:Y:S01]  /*a9f0*/  DADD R32, R32, R10 ;  /* 0x0000000020207229 */ /* 0x000fe2000000000a */
[----:B------:R-:W-:-:S06]  /*aa00*/  IMAD.WIDE.U32 R8, R6, 0x8, R34 ;  /* 0x0000000806087825 */ /* 0x000fcc00078e0022 */
[----:B------:R0:W-:Y:S04]  /*aa10*/  STG.E.64 desc[UR14][R8.64], R32 ;  /* 0x0000002008007986 */ /* 0x0001e8000c101b0e */
.L_x_193:
[----:B------:R-:W-:Y:S05]  /*aa20*/  BSYNC.RECONVERGENT B1 ;  /* 0x0000000000017941 */ /* 0x000fea0003800200 */
.L_x_192:
[C---:B------:R-:W-:Y:S01]  /*aa30*/  ISETP.LT.OR P2, PT, R5.reuse, UR5, P1 ;  /* 0x0000000505007c0c */ /* 0x040fe20008f41670 */
[----:B------:R-:W-:Y:S03]  /*aa40*/  BSSY.RECONVERGENT B1, `(.L_x_196) ;  /* 0x000002e000017945 */ /* 0x000fe60003800200 */
[----:B------:R-:W-:-:S13]  /*aa50*/  ISETP.GT.U32.OR P2, PT, R5, UR4, P2 ;  /* 0x0000000405007c0c */ /* 0x000fda0009744470 */
[----:B------:R-:W-:Y:S05]  /*aa60*/  @P2 BRA `(.L_x_197) ;  /* 0x0000000000ac2947 */ /* 0x000fea0003800000 */
[----:B------:R-:W-:-:S05]  /*aa70*/  IMAD.WIDE.U32 R38, R5, 0x8, R20 ;  /* 0x0000000805267825 */ /* 0x000fca00078e0014 */
[----:B------:R-:W2:Y:S04]  /*aa80*/  LDG.E.64.CONSTANT R28, desc[UR14][R38.64+0x20400] ;  /* 0x0204000e261c7981 */ /* 0x000ea8000c1e9b00 */
[----:B0-----:R-:W2:Y:S04]  /*aa90*/  LDG.E.64.CONSTANT R32, desc[UR14][R38.64+0x400] ;  /* 0x0004000e26207981 */ /* 0x001ea8000c1e9b00 */
        /* <DEDUP_REMOVED lines=36> */
.L_x_199:
[----:B------:R-:W-:Y:S05]  /*ace0*/  BSYNC.RECONVERGENT B2 ;  /* 0x0000000000027941 */ /* 0x000fea0003800200 */
.L_x_198:
[----:B------:R-:W-:Y:S01]  /*acf0*/  DADD R32, R32, R10 ;  /* 0x0000000020207229 */ /* 0x000fe2000000000a */
[----:B------:R-:W-:-:S06]  /*ad00*/  IMAD.WIDE.U32 R8, R5, 0x8, R34 ;  /* 0x0000000805087825 */ /* 0x000fcc00078e0022 */
[----:B------:R1:W-:Y:S04]  /*ad10*/  STG.E.64 desc[UR14][R8.64], R32 ;  /* 0x0000002008007986 */ /* 0x0003e8000c101b0e */
.L_x_197:
[----:B------:R-:W-:Y:S05]  /*ad20*/  BSYNC.RECONVERGENT B1 ;  /* 0x0000000000017941 */ /* 0x000fea0003800200 */
.L_x_196:
[C---:B------:R-:W-:Y:S01]  /*ad30*/  ISETP.LT.OR P2, PT, R4.reuse, UR5, P1 ;  /* 0x0000000504007c0c */ /* 0x040fe20008f41670 */
[----:B------:R-:W-:Y:S03]  /*ad40*/  BSSY.RECONVERGENT B1, `(.L_x_200) ;  /* 0x000002e000017945 */ /* 0x000fe60003800200 */
[----:B------:R-:W-:-:S13]  /*ad50*/  ISETP.GT.U32.OR P2, PT, R4, UR4, P2 ;  /* 0x0000000404007c0c */ /* 0x000fda0009744470 */
[----:B------:R-:W-:Y:S05]  /*ad60*/  @P2 BRA `(.L_x_201) ;  /* 0x0000000000ac2947 */ /* 0x000fea0003800000 */
[----:B------:R-:W-:-:S05]  /*ad70*/  IMAD.WIDE.U32 R38, R4, 0x8, R20 ;  /* 0x0000000804267825 */ /* 0x000fca00078e0014 */
[----:B------:R-:W2:Y:S04]  /*ad80*/  LDG.E.64.CONSTANT R28, desc[UR14][R38.64+0x20400] ;  /* 0x0204000e261c7981 */ /* 0x000ea8000c1e9b00 */
[----:B01----:R-:W2:Y:S04]  /*ad90*/  LDG.E.64.CONSTANT R32, desc[UR14][R38.64+0x400] ;  /* 0x0004000e26207981 */ /* 0x003ea8000c1e9b00 */
        /* <DEDUP_REMOVED lines=36> */
.L_x_203:
[----:B------:R-:W-:Y:S05]  /*afe0*/  BSYNC.RECONVERGENT B2 ;  /* 0x0000000000027941 */ /* 0x000fea0003800200 */
.L_x_202:
[----:B------:R-:W-:Y:S01]  /*aff0*/  DADD R32, R32, R10 ;  /* 0x0000000020207229 */ /* 0x000fe2000000000a */
[----:B------:R-:W-:-:S06]  /*b000*/  IMAD.WIDE.U32 R8, R4, 0x8, R34 ;  /* 0x0000000804087825 */ /* 0x000fcc00078e0022 */
[----:B------:R2:W-:Y:S04]  /*b010*/  STG.E.64 desc[UR14][R8.64], R32 ;  /* 0x0000002008007986 */ /* 0x0005e8000c101b0e */
.L_x_201:
[----:B------:R-:W-:Y:S05]  /*b020*/  BSYNC.RECONVERGENT B1 ;  /* 0x0000000000017941 */ /* 0x000fea0003800200 */
.L_x_200:
[C---:B------:R-:W-:Y:S01]  /*b030*/  ISETP.LT.OR P1, PT, R2.reuse, UR5, P1 ;  /* 0x0000000502007c0c */ /* 0x040fe20008f21670 */
[----:B------:R-:W-:Y:S03]  /*b040*/  BSSY.RECONVERGENT B1, `(.L_x_204) ;  /* 0x000002e000017945 */ /* 0x000fe60003800200 */
[----:B------:R-:W-:-:S13]  /*b050*/  ISETP.GT.U32.OR P1, PT, R2, UR4, P1 ;  /* 0x0000000402007c0c */ /* 0x000fda0008f24470 */
[----:B------:R-:W-:Y:S05]  /*b060*/  @P1 BRA `(.L_x_205) ;  /* 0x0000000000ac1947 */ /* 0x000fea0003800000 */
[----:B------:R-:W-:-:S05]  /*b070*/  IMAD.WIDE.U32 R38, R2, 0x8, R20 ;  /* 0x0000000802267825 */ /* 0x000fca00078e0014 */
[----:B------:R-:W3:Y:S04]  /*b080*/  LDG.E.64.CONSTANT R28, desc[UR14][R38.64+0x20400] ;  /* 0x0204000e261c7981 */ /* 0x000ee8000c1e9b00 */
[----:B012---:R-:W3:Y:S04]  /*b090*/  LDG.E.64.CONSTANT R32, desc[UR14][R38.64+0x400] ;  /* 0x0004000e26207981 */ /* 0x007ee8000c1e9b00 */
[----:B------:R-:W2:Y:S04]  /*b0a0*/  LDG.E.64.CONSTANT R8, desc[UR14][R38.64+0x20000] ;  /* 0x0200000e26087981 */ /* 0x000ea8000c1e9b00 */
[----:B------:R-:W2:Y:S01]  /*b0b0*/  LDG.E.64.CONSTANT R26, desc[UR14][R38.64] ;  /* 0x0000000e261a7981 */ /* 0x000ea2000c1e9b00 */
        /* <DEDUP_REMOVED lines=34> */
.L_x_207:
[----:B------:R-:W-:Y:S05]  /*b2e0*/  BSYNC.RECONVERGENT B2 ;  /* 0x0000000000027941 */ /* 0x000fea0003800200 */
.L_x_206:
[----:B------:R-:W-:Y:S01]  /*b2f0*/  DADD R32, R32, R10 ;  /* 0x0000000020207229 */ /* 0x000fe2000000000a */
[----:B------:R-:W-:-:S06]  /*b300*/  IMAD.WIDE.U32 R8, R2, 0x8, R34 ;  /* 0x0000000802087825 */ /* 0x000fcc00078e0022 */
[----:B------:R3:W-:Y:S04]  /*b310*/  STG.E.64 desc[UR14][R8.64], R32 ;  /* 0x0000002008007986 */ /* 0x0007e8000c101b0e */
.L_x_205:
[----:B------:R-:W-:Y:S05]  /*b320*/  BSYNC.RECONVERGENT B1 ;  /* 0x0000000000017941 */ /* 0x000fea0003800200 */
.L_x_204:
[C---:B------:R-:W-:Y:S01]  /*b330*/  ISETP.LT.U32.OR P1, PT, R3.reuse, UR6, !P0 ;  /* 0x0000000603007c0c */ /* 0x040fe2000c721470 */
[----:B0123--:R-:W-:Y:S01]  /*b340*/  IMAD.U32 R9, RZ, RZ, UR16 ;  /* 0x00000010ff097e24 */ /* 0x00ffe2000f8e00ff */
[----:B------:R-:W-:Y:S01]  /*b350*/  MOV R7, UR16 ;  /* 0x0000001000077c02 */ /* 0x000fe20008000f00 */
[----:B------:R-:W-:Y:S01]  /*b360*/  BSSY.RECONVERGENT B1, `(.L_x_208) ;  /* 0x0000036000017945 */ /* 0x000fe20003800200 */
[----:B------:R-:W-:Y:S01]  /*b370*/  ISETP.GT.U32.OR P1, PT, R3, UR10, P1 ;  /* 0x0000000a03007c0c */ /* 0x000fe20008f24470 */
[----:B------:R-:W-:Y:S01]  /*b380*/  IMAD.WIDE R20, R9, 0x400, R20 ;  /* 0x0000040009147825 */ /* 0x000fe200078e0214 */
[----:B------:R-:W-:Y:S02]  /*b390*/  MOV R3, UR16 ;  /* 0x0000001000037c02 */ /* 0x000fe40008000f00 */
[----:B------:R-:W-:Y:S01]  /*b3a0*/  ISETP.LT.OR P2, PT, R6, UR5, P1 ;  /* 0x0000000506007c0c */ /* 0x000fe20008f41670 */
[----:B------:R-:W-:Y:S01]  /*b3b0*/  IMAD.WIDE R18, R7, 0x400, R18 ;  /* 0x0000040007127825 */ /* 0x000fe200078e0212 */
[----:B------:R-:W-:-:S02]  /*b3c0*/  MOV R11, UR16 ;  /* 0x00000010000b7c02 */ /* 0x000fc40008000f00 */
[----:B------:R-:W-:Y:S01]  /*b3d0*/  ISETP.GT.U32.OR P2, PT, R6, UR4, P2 ;  /* 0x0000000406007c0c */ /* 0x000fe20009744470 */
[----:B------:R-:W-:-:S04]  /*b3e0*/  IMAD.WIDE R16, R3, 0x400, R16 ;  /* 0x0000040003107825 */ /* 0x000fc800078e0210 */
[----:B------:R-:W-:-:S08]  /*b3f0*/  IMAD.WIDE R34, R11, 0x400, R34 ;  /* 0x000004000b227825 */ /* 0x000fd000078e0222 */
[----:B------:R-:W-:Y:S05]  /*b400*/  @P2 BRA `(.L_x_209) ;  /* 0x0000000000ac2947 */ /* 0x000fea0003800000 */
        /* <DEDUP_REMOVED lines=39> */
.L_x_211:
[----:B------:R-:W-:Y:S05]  /*b680*/  BSYNC.RECONVERGENT B2 ;  /* 0x0000000000027941 */ /* 0x000fea0003800200 */
.L_x_210:
[----:B------:R-:W-:Y:S01]  /*b690*/  DADD R32, R32, R10 ;  /* 0x0000000020207229 */ /* 0x000fe2000000000a */
[----:B------:R-:W-:-:S06]  /*b6a0*/  IMAD.WIDE.U32 R8, R6, 0x8, R34 ;  /* 0x0000000806087825 */ /* 0x000fcc00078e0022 */
[----:B------:R0:W-:Y:S04]  /*b6b0*/  STG.E.64 desc[UR14][R8.64], R32 ;  /* 0x0000002008007986 */ /* 0x0001e8000c101b0e */
.L_x_209:
[----:B------:R-:W-:Y:S05]  /*b6c0*/  BSYNC.RECONVERGENT B1 ;  /* 0x0000000000017941 */ /* 0x000fea0003800200 */
.L_x_208:
        /* <DEDUP_REMOVED lines=43> */
.L_x_215:
[----:B------:R-:W-:Y:S05]  /*b980*/  BSYNC.RECONVERGENT B2 ;  /* 0x0000000000027941 */ /* 0x000fea0003800200 */
.L_x_214:
[----:B------:R-:W-:Y:S01]  /*b990*/  DADD R32, R32, R10 ;  /* 0x0000000020207229 */ /* 0x000fe2000000000a */
[----:B------:R-:W-:-:S06]  /*b9a0*/  IMAD.WIDE.U32 R8, R5, 0x8, R34 ;  /* 0x0000000805087825 */ /* 0x000fcc00078e0022 */
[----:B------:R1:W-:Y:S04]  /*b9b0*/  STG.E.64 desc[UR14][R8.64], R32 ;  /* 0x0000002008007986 */ /* 0x0003e8000c101b0e */
.L_x_213:
[----:B------:R-:W-:Y:S05]  /*b9c0*/  BSYNC.RECONVERGENT B1 ;  /* 0x0000000000017941 */ /* 0x000fea0003800200 */
.L_x_212:
        /* <DEDUP_REMOVED lines=43> */
.L_x_219:
[----:B------:R-:W-:Y:S05]  /*bc80*/  BSYNC.RECONVERGENT B2 ;  /* 0x0000000000027941 */ /* 0x000fea0003800200 */
.L_x_218:
[----:B------:R-:W-:Y:S01]  /*bc90*/  DADD R32, R32, R10 ;  /* 0x0000000020207229 */ /* 0x000fe2000000000a */
[----:B------:R-:W-:-:S06]  /*bca0*/  IMAD.WIDE.U32 R8, R4, 0x8, R34 ;  /* 0x0000000804087825 */ /* 0x000fcc00078e0022 */
[----:B------:R2:W-:Y:S04]  /*bcb0*/  STG.E.64 desc[UR14][R8.64], R32 ;  /* 0x0000002008007986 */ /* 0x0005e8000c101b0e */
.L_x_217:
[----:B------:R-:W-:Y:S05]  /*bcc0*/  BSYNC.RECONVERGENT B1 ;  /* 0x0000000000017941 */ /* 0x000fea0003800200 */
.L_x_216:
        /* <DEDUP_REMOVED lines=8> */
[----:B012---:R-:W4:Y:S01]  /*bd50*/  LDG.E.64.CONSTANT R8, desc[UR14][R40.64] ;  /* 0x0000000e28087981 */ /* 0x007f22000c1e9b00 */
[----:B------:R-:W-:-:S05]  /*bd60*/  IMAD.WIDE.U32 R38, R2, 0x8, R18 ;  /* 0x0000000802267825 */ /* 0x000fca00078e0012 */
[----:B------:R-:W2:Y:S04]  /*bd70*/  LDG.E.64.CONSTANT R18, desc[UR14][R38.64+0x400] ;  /* 0x0004000e26127981 */ /* 0x000ea8000c1e9b00 */
[----:B------:R-:W2:Y:S01]  /*bd80*/  LDG.E.64.CONSTANT R20, desc[UR14][R38.64] ;  /* 0x0000000e26147981 */ /* 0x000ea2000c1e9b00 */
[----:B------:R-:W-:-:S05]  /*bd90*/  IMAD.WIDE.U32 R36, R2, 0x8, R16 ;  /* 0x0000000802247825 */ /* 0x000fca00078e0010 */
[----:B------:R-:W5:Y:S04]  /*bda0*/  LDG.E.64.CONSTANT R16, desc[UR14][R36.64+0x400] ;  /* 0x0004000e24107981 */ /* 0x000f68000c1e9b00 */
[----:B------:R-:W5:Y:S01]  /*bdb0*/  LDG.E.64.CONSTANT R12, desc[UR14][R36.64] ;  /* 0x0000000e240c7981 */ /* 0x000f62000c1e9b00 */
        /* <DEDUP_REMOVED lines=9> */
[----:B--2---:R-:W-:-:S06]  /*be50*/  DADD R18, R18, R20 ;  /* 0x0000000012127229 */ /* 0x004fcc0000000014 */
        /* <DEDUP_REMOVED lines=18> */
.L_x_223:
[----:B------:R-:W-:Y:S05]  /*bf80*/  BSYNC.RECONVERGENT B2 ;  /* 0x0000000000027941 */ /* 0x000fea0003800200 */
.L_x_222:
[----:B------:R-:W-:Y:S01]  /*bf90*/  DADD R16, R16, R10 ;  /* 0x0000000010107229 */ /* 0x000fe2000000000a */
[----:B------:R-:W-:-:S06]  /*bfa0*/  IMAD.WIDE.U32 R34, R2, 0x8, R34 ;  /* 0x0000000802227825 */ /* 0x000fcc00078e0022 */
[----:B------:R3:W-:Y:S04]  /*bfb0*/  STG.E.64 desc[UR14][R34.64], R16 ;  /* 0x0000001022007986 */ /* 0x0007e8000c101b0e */
.L_x_221:
[----:B------:R-:W-:Y:S05]  /*bfc0*/  BSYNC.RECONVERGENT B1 ;  /* 0x0000000000017941 */ /* 0x000fea0003800200 */
.L_x_220:
[C---:B------:R-:W-:Y:S01]  /*bfd0*/  ISETP.LT.U32.OR P1, PT, R0.reuse, UR6, !P0 ;  /* 0x0000000600007c0c */ /* 0x040fe2000c721470 */
[----:B------:R-:W-:Y:S01]  /*bfe0*/  BSSY.RECONVERGENT B1, `(.L_x_224) ;  /* 0x0000035000017945 */ /* 0x000fe20003800200 */
[C---:B------:R-:W-:Y:S02]  /*bff0*/  IMAD.WIDE.U32 R20, R0.reuse, 0x400, R30 ;  /* 0x0000040000147825 */ /* 0x040fe400078e001e */
[C---:B------:R-:W-:Y:S02]  /*c000*/  ISETP.GT.U32.OR P1, PT, R0.reuse, UR10, P1 ;  /* 0x0000000a00007c0c */ /* 0x040fe40008f24470 */
[----:B------:R-:W-:Y:S02]  /*c010*/  IMAD.WIDE.U32 R18, R0, 0x400, R24 ;  /* 0x0000040000127825 */ /* 0x000fe400078e0018 */
[----:B------:R-:W-:Y:S02]  /*c020*/  ISETP.LT.OR P2, PT, R6, UR5, P1 ;  /* 0x0000000506007c0c */ /* 0x000fe40008f41670 */
[----:B---3--:R-:W-:-:S02]  /*c030*/  IMAD.WIDE.U32 R16, R0, 0x400, R22 ;  /* 0x0000040000107825 */ /* 0x008fc400078e0016 */
[----:B------:R-:W-:Y:S02]  /*c040*/  ISETP.GT.U32.OR P2, PT, R6, UR4, P2 ;  /* 0x0000000406007c0c */ /* 0x000fe40009744470 */
[----:B------:R-:W-:-:S11]  /*c050*/  IMAD.WIDE.U32 R34, R0, 0x400, R14 ;  /* 0x0000040000227825 */ /* 0x000fd600078e000e */
[----:B------:R-:W-:Y:S05]  /*c060*/  @P2 BRA `(.L_x_225) ;  /* 0x0000000000b02947 */ /* 0x000fea0003800000 */
[----:B------:R-:W-:-:S05]  /*c070*/  IMAD.WIDE.U32 R38, R6, 0x8, R16 ;  /* 0x0000000806267825 */ /* 0x000fca00078e0010 */
[----:B------:R-:W3:Y:S04]  /*c080*/  LDG.E.64.CONSTANT R12, desc[UR14][R38.64+0x20400] ;  /* 0x0204000e260c7981 */ /* 0x000ee8000c1e9b00 */
[----:B------:R-:W3:Y:S04]  /*c090*/  LDG.E.64.CONSTANT R28, desc[UR14][R38.64+0x400] ;  /* 0x0004000e261c7981 */ /* 0x000ee8000c1e9b00 */
[----:B------:R-:W4:Y:S04]  /*c0a0*/  LDG.E.64.CONSTANT R40, desc[UR14][R38.64+0x20000] ;  /* 0x0200000e26287981 */ /* 0x000f28000c1e9b00 */
[----:B------:R-:W4:Y:S01]  /*c0b0*/  LDG.E.64.CONSTANT R42, desc[UR14][R38.64] ;  /* 0x0000000e262a7981 */ /* 0x000f22000c1e9b00 */
[----:B------:R-:W-:-:S05]  /*c0c0*/  IMAD.WIDE.U32 R10, R6, 0x8, R18 ;  /* 0x00000008060a7825 */ /* 0x000fca00078e0012 */
[----:B------:R-:W5:Y:S04]  /*c0d0*/  LDG.E.64.CONSTANT R26, desc[UR14][R10.64+0x400] ;  /* 0x0004000e0a1a7981 */ /* 0x000f68000c1e9b00 */
[----:B------:R-:W5:Y:S01]  /*c0e0*/  LDG.E.64.CONSTANT R10, desc[UR14][R10.64] ;  /* 0x0000000e0a0a7981 */ /* 0x000f62000c1e9b00 */
[----:B------:R-:W-:-:S05]  /*c0f0*/  IMAD.WIDE.U32 R44, R6, 0x8, R20 ;  /* 0x00000008062c7825 */ /* 0x000fca00078e0014 */
[----:B012---:R-:W2:Y:S04]  /*c100*/  LDG.E.64.CONSTANT R32, desc[UR14][R44.64+0x400] ;  /* 0x0004000e2c207981 */ /* 0x007ea8000c1e9b00 */
        /* <DEDUP_REMOVED lines=25> */
[----:B------:R-:W-:Y:S01]  /*c2a0*/  MOV R10, R12 ;  /* 0x0000000c000a7202 */ /* 0x000fe20000000f00 */
[----:B------:R-:W-:Y:S01]  /*c2b0*/  IMAD.MOV.U32 R9, RZ, RZ, R13 ;  /* 0x000000ffff097224 */ /* 0x000fe200078e000d */
[----:B------:R-:W-:-:S07]  /*c2c0*/  MOV R8, 0xc2e0 ;  /* 0x0000c2e000087802 */ /* 0x000fce0000000f00 */
[----:B------:R-:W-:Y:S05]  /*c2d0*/  CALL.REL.NOINC `($__internal_0_$__cuda_sm20_div_rn_f64_full) ;  /* 0x0000001400907944 */ /* 0x000fea0003c00000 */
[----:B------:R-:W-:-:S07]  /*c2e0*/  MOV R11, R9 ;  /* 0x00000009000b7202 */ /* 0x000fce0000000f00 */
.L_x_227:
[----:B------:R-:W-:Y:S05]  /*c2f0*/  BSYNC.RECONVERGENT B2 ;  /* 0x0000000000027941 */ /* 0x000fea0003800200 */
.L_x_226:
[----:B------:R-:W-:Y:S01]  /*c300*/  DADD R32, R32, R10 ;  /* 0x0000000020207229 */ /* 0x000fe2000000000a */
[----:B------:R-:W-:-:S06]  /*c310*/  IMAD.WIDE.U32 R8, R6, 0x8, R34 ;  /* 0x0000000806087825 */ /* 0x000fcc00078e0022 */
[----:B------:R3:W-:Y:S04]  /*c320*/  STG.E.64 desc[UR14][R8.64], R32 ;  /* 0x0000002008007986 */ /* 0x0007e8000c101b0e */
.L_x_225:
[----:B------:R-:W-:Y:S05]  /*c330*/  BSYNC.RECONVERGENT B1 ;  /* 0x0000000000017941 */ /* 0x000fea0003800200 */
.L_x_224:
[C---:B------:R-:W-:Y:S01]  /*c340*/  ISETP.LT.OR P2, PT, R5.reuse, UR5, P1 ;  /* 0x0000000505007c0c */ /* 0x040fe20008f41670 */
[----:B------:R-:W-:Y:S03]  /*c350*/  BSSY.RECONVERGENT B1, `(.L_x_228) ;  /* 0x000002f000017945 */ /* 0x000fe60003800200 */
[----:B------:R-:W-:-:S13]  /*c360*/  ISETP.GT.U32.OR P2, PT, R5, UR4, P2 ;  /* 0x0000000405007c0c */ /* 0x000fda0009744470 */
[----:B------:R-:W-:Y:S05]  /*c370*/  @P2 BRA `(.L_x_229) ;  /* 0x0000000000b02947 */ /* 0x000fea0003800000 */
[----:B------:R-:W-:-:S05]  /*c380*/  IMAD.WIDE.U32 R38, R5, 0x8, R16 ;  /* 0x0000000805267825 */ /* 0x000fca00078e0010 */
[----:B------:R-:W4:Y:S04]  /*c390*/  LDG.E.64.CONSTANT R12, desc[UR14][R38.64+0x20400] ;  /* 0x0204000e260c7981 */ /* 0x000f28000c1e9b00 */
[----:B------:R-:W4:Y:S04]  /*c3a0*/  LDG.E.64.CONSTANT R28, desc[UR14][R38.64+0x400] ;  /* 0x0004000e261c7981 */ /* 0x000f28000c1e9b00 */
[----:B------:R-:W5:Y:S04]  /*c3b0*/  LDG.E.64.CONSTANT R40, desc[UR14][R38.64+0x20000] ;  /* 0x0200000e26287981 */ /* 0x000f68000c1e9b00 */
[----:B------:R-:W5:Y:S01]  /*c3c0*/  LDG.E.64.CONSTANT R42, desc[UR14][R38.64] ;  /* 0x0000000e262a7981 */ /* 0x000f62000c1e9b00 */
[----:B------:R-:W-:-:S05]  /*c3d0*/  IMAD.WIDE.U32 R10, R5, 0x8, R18 ;  /* 0x00000008050a7825 */ /* 0x000fca00078e0012 */
[----:B------:R-:W5:Y:S04]  /*c3e0*/  LDG.E.64.CONSTANT R26, desc[UR14][R10.64+0x400] ;  /* 0x0004000e0a1a7981 */ /* 0x000f68000c1e9b00 */
[----:B------:R-:W5:Y:S01]  /*c3f0*/  LDG.E.64.CONSTANT R10, desc[UR14][R10.64] ;  /* 0x0000000e0a0a7981 */ /* 0x000f62000c1e9b00 */
[----:B------:R-:W-:-:S05]  /*c400*/  IMAD.WIDE.U32 R44, R5, 0x8, R20 ;  /* 0x00000008052c7825 */ /* 0x000fca00078e0014 */
[----:B0123--:R-:W2:Y:S04]  /*c410*/  LDG.E.64.CONSTANT R32, desc[UR14][R44.64+0x400] ;  /* 0x0004000e2c207981 */ /* 0x00fea8000c1e9b00 */
[----:B------:R-:W2:Y:S01]  /*c420*/  LDG.E.64.CONSTANT R8, desc[UR14][R44.64] ;  /* 0x0000000e2c087981 */ /* 0x000ea2000c1e9b00 */
[----:B------:R-:W-:Y:S01]  /*c430*/  MOV R36, 0x1 ;  /* 0x0000000100247802 */ /* 0x000fe20000000f00 */
[----:B------:R-:W-:Y:S01]  /*c440*/  BSSY.RECONVERGENT B2, `(.L_x_230) ;  /* 0x000001c000027945 */ /* 0x000fe20003800200 */
[----:B----4-:R-:W-:Y:S02]  /*c450*/  DADD R12, R12, R28 ;  /* 0x000000000c0c7229 */ /* 0x010fe4000000001c */
[----:B-----5:R-:W-:-:S08]  /*c460*/  DADD R28, R40, -R42 ;  /* 0x00000000281c7229 */ /* 0x020fd0000000082a */
        /* <DEDUP_REMOVED lines=25> */
.L_x_231:
[----:B------:R-:W-:Y:S05]  /*c600*/  BSYNC.RECONVERGENT B2 ;  /* 0x0000000000027941 */ /* 0x000fea0003800200 */
.L_x_230:
[----:B------:R-:W-:Y:S01]  /*c610*/  DADD R32, R32, R10 ;  /* 0x0000000020207229 */ /* 0x000fe2000000000a */
[----:B------:R-:W-:-:S06]  /*c620*/  IMAD.WIDE.U32 R8, R5, 0x8, R34 ;  /* 0x0000000805087825 */ /* 0x000fcc00078e0022 */
[----:B------:R4:W-:Y:S04]  /*c630*/  STG.E.64 desc[UR14][R8.64], R32 ;  /* 0x0000002008007986 */ /* 0x0009e8000c101b0e */
.L_x_229:
[----:B------:R-:W-:Y:S05]  /*c640*/  BSYNC.RECONVERGENT B1 ;  /* 0x0000000000017941 */ /* 0x000fea0003800200 */
.L_x_228:
[C---:B------:R-:W-:Y:S01]  /*c650*/  ISETP.LT.OR P2, PT, R4.reuse, UR5, P1 ;  /* 0x0000000504007c0c */ /* 0x040fe20008f41670 */
[----:B------:R-:W-:Y:S03]  /*c660*/  BSSY.RECONVERGENT B1, `(.L_x_232) ;  /* 0x000002f000017945 */ /* 0x000fe60003800200 */
[----:B------:R-:W-:-:S13]  /*c670*/  ISETP.GT.U32.OR P2, PT, R4, UR4, P2 ;  /* 0x0000000404007c0c */ /* 0x000fda0009744470 */
[----:B------:R-:W-:Y:S05]  /*c680*/  @P2 BRA `(.L_x_233) ;  /* 0x0000000000b02947 */ /* 0x000fea0003800000 */
[----:B------:R-:W-:-:S05]  /*c690*/  IMAD.WIDE.U32 R38, R4, 0x8, R16 ;  /* 0x0000000804267825 */ /* 0x000fca00078e0010 */
[----:B------:R-:W5:Y:S04]  /*c6a0*/  LDG.E.64.CONSTANT R12, desc[UR14][R38.64+0x20400] ;  /* 0x0204000e260c7981 */ /* 0x000f68000c1e9b00 */
[----:B------:R-:W5:Y:S04]  /*c6b0*/  LDG.E.64.CONSTANT R28, desc[UR14][R38.64+0x400] ;  /* 0x0004000e261c7981 */ /* 0x000f68000c1e9b00 */
[----:B------:R-:W5:Y:S04]  /*c6c0*/  LDG.E.64.CONSTANT R40, desc[UR14][R38.64+0x20000] ;  /* 0x0200000e26287981 */ /* 0x000f68000c1e9b00 */
[----:B------:R-:W5:Y:S01]  /*c6d0*/  LDG.E.64.CONSTANT R42, desc[UR14][R38.64] ;  /* 0x0000000e262a7981 */ /* 0x000f62000c1e9b00 */
[----:B------:R-:W-:-:S05]  /*c6e0*/  IMAD.WIDE.U32 R10, R4, 0x8, R18 ;  /* 0x00000008040a7825 */ /* 0x000fca00078e0012 */
[----:B------:R-:W5:Y:S04]  /*c6f0*/  LDG.E.64.CONSTANT R26, desc[UR14][R10.64+0x400] ;  /* 0x0004000e0a1a7981 */ /* 0x000f68000c1e9b00 */
[----:B------:R-:W5:Y:S01]  /*c700*/  LDG.E.64.CONSTANT R10, desc[UR14][R10.64] ;  /* 0x0000000e0a0a7981 */ /* 0x000f62000c1e9b00 */
        /* <DEDUP_REMOVED lines=32> */
.L_x_235:
[----:B------:R-:W-:Y:S05]  /*c910*/  BSYNC.RECONVERGENT B2 ;  /* 0x0000000000027941 */ /* 0x000fea0003800200 */
.L_x_234:
[----:B------:R-:W-:Y:S01]  /*c920*/  DADD R32, R32, R10 ;  /* 0x0000000020207229 */ /* 0x000fe2000000000a */
[----:B------:R-:W-:-:S06]  /*c930*/  IMAD.WIDE.U32 R8, R4, 0x8, R34 ;  /* 0x0000000804087825 */ /* 0x000fcc00078e0022 */
[----:B------:R0:W-:Y:S04]  /*c940*/  STG.E.64 desc[UR14][R8.64], R32 ;  /* 0x0000002008007986 */ /* 0x0001e8000c101b0e */
.L_x_233:
[----:B------:R-:W-:Y:S05]  /*c950*/  BSYNC.RECONVERGENT B1 ;  /* 0x0000000000017941 */ /* 0x000fea0003800200 */
.L_x_232:
[C---:B------:R-:W-:Y:S01]  /*c960*/  ISETP.LT.OR P1, PT, R2.reuse, UR5, P1 ;  /* 0x0000000502007c0c */ /* 0x040fe20008f21670 */
[----:B------:R-:W-:Y:S03]  /*c970*/  BSSY.RECONVERGENT B1, `(.L_x_236) ;  /* 0x000002e000017945 */ /* 0x000fe60003800200 */
[----:B------:R-:W-:-:S13]  /*c980*/  ISETP.GT.U32.OR P1, PT, R2, UR4, P1 ;  /* 0x0000000402007c0c */ /* 0x000fda0008f24470 */
[----:B------:R-:W-:Y:S05]  /*c990*/  @P1 BRA `(.L_x_237) ;  /* 0x0000000000ac1947 */ /* 0x000fea0003800000 */
[----:B------:R-:W-:-:S05]  /*c9a0*/  IMAD.WIDE.U32 R38, R2, 0x8, R16 ;  /* 0x0000000802267825 */ /* 0x000fca00078e0010 */
[----:B------:R-:W5:Y:S04]  /*c9b0*/  LDG.E.64.CONSTANT R28, desc[UR14][R38.64+0x20400] ;  /* 0x0204000e261c7981 */ /* 0x000f68000c1e9b00 */
[----:B------:R-:W5:Y:S04]  /*c9c0*/  LDG.E.64.CONSTANT R40, desc[UR14][R38.64+0x400] ;  /* 0x0004000e26287981 */ /* 0x000f68000c1e9b00 */
[----:B01234-:R-:W2:Y:S04]  /*c9d0*/  LDG.E.64.CONSTANT R8, desc[UR14][R38.64+0x20000] ;  /* 0x0200000e26087981 */ /* 0x01fea8000c1e9b00 */
[----:B------:R-:W2:Y:S01]  /*c9e0*/  LDG.E.64.CONSTANT R10, desc[UR14][R38.64] ;  /* 0x0000000e260a7981 */ /* 0x000ea2000c1e9b00 */
[----:B------:R-:W-:-:S05]  /*c9f0*/  IMAD.WIDE.U32 R36, R2, 0x8, R18 ;  /* 0x0000000802247825 */ /* 0x000fca00078e0012 */
[----:B------:R-:W3:Y:S04]  /*ca00*/  LDG.E.64.CONSTANT R18, desc[UR14][R36.64+0x400] ;  /* 0x0004000e24127981 */ /* 0x000ee8000c1e9b00 */
[----:B------:R-:W3:Y:S01]  /*ca10*/  LDG.E.64.CONSTANT R26, desc[UR14][R36.64] ;  /* 0x0000000e241a7981 */ /* 0x000ee2000c1e9b00 */
[----:B------:R-:W-:-:S05]  /*ca20*/  IMAD.WIDE.U32 R32, R2, 0x8, R20 ;  /* 0x0000000802207825 */ /* 0x000fca00078e0014 */
[----:B------:R-:W4:Y:S04]  /*ca30*/  LDG.E.64.CONSTANT R16, desc[UR14][R32.64+0x400] ;  /* 0x0004000e20107981 */ /* 0x000f28000c1e9b00 */
[----:B------:R-:W4:Y:S01]  /*ca40*/  LDG.E.64.CONSTANT R12, desc[UR14][R32.64] ;  /* 0x0000000e200c7981 */ /* 0x000f22000c1e9b00 */
[----:B------:R-:W-:Y:S01]  /*ca50*/  BSSY.RECONVERGENT B2, `(.L_x_238) ;  /* 0x000001c000027945 */ /* 0x000fe20003800200 */
[----:B-----5:R-:W-:Y:S02]  /*ca60*/  DADD R20, R28, R40 ;  /* 0x000000001c147229 */ /* 0x020fe40000000028 */
[----:B--2---:R-:W-:-:S08]  /*ca70*/  DADD R28, R8, -R10 ;  /* 0x00000000081c7229 */ /* 0x004fd0000000080a */
[----:B------:R-:W-:-:S06]  /*ca80*/  DADD R28, R20, R28 ;  /* 0x00000000141c7229 */ /* 0x000fcc000000001c */
[----:B------:R-:W0:Y:S01]  /*ca90*/  MUFU.RCP64H R41, R29 ;  /* 0x0000001d00297308 */ /* 0x000e220000001800 */
[----:B------:R-:W-:-:S06]  /*caa0*/  MOV R40, 0x1 ;  /* 0x0000000100287802 */ /* 0x000fcc0000000f00 */
[----:B0-----:R-:W-:-:S08]  /*cab0*/  DFMA R38, -R28, R40, 1 ;  /* 0x3ff000001c26742b */ /* 0x001fd00000000128 */
[----:B------:R-:W-:Y:S02]  /*cac0*/  DFMA R38, R38, R38, R38 ;  /* 0x000000262626722b */ /* 0x000fe40000000026 */
[----:B---3--:R-:W-:Y:S02]  /*cad0*/  DADD R18, R18, R26 ;  /* 0x0000000012127229 */ /* 0x008fe4000000001a */
        /* <DEDUP_REMOVED lines=15> */
[----:B------:R-:W-:Y:S02]  /*cbd0*/  MOV R10, R8 ;  /* 0x00000008000a7202 */ /* 0x000fe40000000f00 */
[----:B------:R-:W-:-:S07]  /*cbe0*/  MOV R8, 0xcc00 ;  /* 0x0000cc0000087802 */ /* 0x000fce0000000f00 */
[----:B------:R-:W-:Y:S05]  /*cbf0*/  CALL.REL.NOINC `($__internal_0_$__cuda_sm20_div_rn_f64_full) ;  /* 0x0000000c00487944 */ /* 0x000fea0003c00000 */
[----:B------:R-:W-:-:S07]  /*cc00*/  IMAD.MOV.U32 R11, RZ, RZ, R9 ;  /* 0x000000ffff0b7224 */ /* 0x000fce00078e0009 */
.L_x_239:
[----:B------:R-:W-:Y:S05]  /*cc10*/  BSYNC.RECONVERGENT B2 ;  /* 0x0000000000027941 */ /* 0x000fea0003800200 */
.L_x_238:
[----:B------:R-:W-:Y:S01]  /*cc20*/  DADD R16, R16, R10 ;  /* 0x0000000010107229 */ /* 0x000fe2000000000a */
[----:B------:R-:W-:-:S06]  /*cc30*/  IMAD.WIDE.U32 R34, R2, 0x8, R34 ;  /* 0x0000000802227825 */ /* 0x000fcc00078e0022 */
[----:B------:R0:W-:Y:S04]  /*cc40*/  STG.E.64 desc[UR14][R34.64], R16 ;  /* 0x0000001022007986 */ /* 0x0001e8000c101b0e */
.L_x_237:
[----:B------:R-:W-:Y:S05]  /*cc50*/  BSYNC.RECONVERGENT B1 ;  /* 0x0000000000017941 */ /* 0x000fea0003800200 */
.L_x_236:
[----:B------:R-:W5:Y:S01]  /*cc60*/  S2R R0, SR_TID.Y ;  /* 0x0000000000007919 */ /* 0x000f620000002200 */
[----:B0-----:R-:W5:Y:S01]  /*cc70*/  LDC R17, c[0x0][0x364] ;  /* 0x0000d900ff117b82 */ /* 0x001f620000000800 */
[----:B------:R-:W-:Y:S01]  /*cc80*/  BSSY.RECONVERGENT B1, `(.L_x_240) ;  /* 0x0000038000017945 */ /* 0x000fe20003800200 */
[----:B-----5:R-:W-:-:S04]  /*cc90*/  IADD3 R0, PT, PT, R17, UR6, R0 ;  /* 0x0000000611007c10 */ /* 0x020fc8000fffe000 */
[----:B------:R-:W-:-:S04]  /*cca0*/  IADD3 R17, PT, PT, R17, R0, R17 ;  /* 0x0000000011117210 */ /* 0x000fc80007ffe011 */
        /* <DEDUP_REMOVED lines=17> */
[----:B-1234-:R-:W-:-:S05]  /*cdc0*/  IMAD.WIDE.U32 R32, R6, 0x8, R30 ;  /* 0x0000000806207825 */ /* 0x01efca00078e001e */
[----:B------:R-:W2:Y:S04]  /*cdd0*/  LDG.E.64.CONSTANT R14, desc[UR14][R32.64+0x400] ;  /* 0x0004000e200e7981 */ /* 0x000ea8000c1e9b00 */
        /* <DEDUP_REMOVED lines=30> */
.L_x_243:
[----:B------:R-:W-:Y:S05]  /*cfc0*/  BSYNC.RECONVERGENT B2 ;  /* 0x0000000000027941 */ /* 0x000fea0003800200 */
.L_x_242:
[----:B------:R-:W-:Y:S01]  /*cfd0*/  DADD R14, R14, R10 ;  /* 0x000000000e0e7229 */ /* 0x000fe2000000000a */
[----:B------:R-:W-:-:S06]  /*cfe0*/  IMAD.WIDE.U32 R6, R6, 0x8, R16 ;  /* 0x0000000806067825 */ /* 0x000fcc00078e0010 */
[----:B------:R0:W-:Y:S04]  /*cff0*/  STG.E.64 desc[UR14][R6.64], R14 ;  /* 0x0000000e06007986 */ /* 0x0001e8000c101b0e */
.L_x_241:
[----:B------:R-:W-:Y:S05]  /*d000*/  BSYNC.RECONVERGENT B1 ;  /* 0x0000000000017941 */ /* 0x000fea0003800200 */
.L_x_240:
[C---:B------:R-:W-:Y:S01]  /*d010*/  ISETP.LT.OR P1, PT, R5.reuse, UR5, P0 ;  /* 0x0000000505007c0c */ /* 0x040fe20008721670 */
[----:B------:R-:W-:Y:S03]  /*d020*/  BSSY.RECONVERGENT B1, `(.L_x_244) ;  /* 0x000002f000017945 */ /* 0x000fe60003800200 */
[----:B------:R-:W-:-:S13]  /*d030*/  ISETP.GT.U32.OR P1, PT, R5, UR4, P1 ;  /* 0x0000000405007c0c */ /* 0x000fda0008f24470 */
[----:B------:R-:W-:Y:S05]  /*d040*/  @P1 BRA `(.L_x_245) ;  /* 0x0000000000b01947 */ /* 0x000fea0003800000 */
[----:B-1234-:R-:W-:-:S05]  /*d050*/  IMAD.WIDE.U32 R32, R5, 0x8, R22 ;  /* 0x0000000805207825 */ /* 0x01efca00078e0016 */
[----:B------:R-:W2:Y:S04]  /*d060*/  LDG.E.64.CONSTANT R28, desc[UR14][R32.64+0x20400] ;  /* 0x0204000e201c7981 */ /* 0x000ea8000c1e9b00 */
[----:B------:R-:W2:Y:S04]  /*d070*/  LDG.E.64.CONSTANT R34, desc[UR14][R32.64+0x400] ;  /* 0x0004000e20227981 */ /* 0x000ea8000c1e9b00 */
[----:B------:R-:W3:Y:S04]  /*d080*/  LDG.E.64.CONSTANT R12, desc[UR14][R32.64+0x20000] ;  /* 0x0200000e200c7981 */ /* 0x000ee8000c1e9b00 */
[----:B------:R-:W3:Y:S01]  /*d090*/  LDG.E.64.CONSTANT R18, desc[UR14][R32.64] ;  /* 0x0000000e20127981 */ /* 0x000ee2000c1e9b00 */
[----:B------:R-:W-:-:S05]  /*d0a0*/  IMAD.WIDE.U32 R26, R5, 0x8, R24 ;  /* 0x00000008051a7825 */ /* 0x000fca00078e0018 */
[----:B------:R-:W4:Y:S04]  /*d0b0*/  LDG.E.64.CONSTANT R10, desc[UR14][R26.64+0x400] ;  /* 0x0004000e1a0a7981 */ /* 0x000f28000c1e9b00 */
[----:B0-----:R-:W4:Y:S01]  /*d0c0*/  LDG.E.64.CONSTANT R14, desc[UR14][R26.64] ;  /* 0x0000000e1a0e7981 */ /* 0x001f22000c1e9b00 */
        /* <DEDUP_REMOVED lines=32> */
.L_x_247:
[----:B------:R-:W-:Y:S05]  /*d2d0*/  BSYNC.RECONVERGENT B2 ;  /* 0x0000000000027941 */ /* 0x000fea0003800200 */
.L_x_246:
[----:B------:R-:W-:Y:S01]  /*d2e0*/  DADD R6, R6, R10 ;  /* 0x0000000006067229 */ /* 0x000fe2000000000a */
[----:B------:R-:W-:-:S06]  /*d2f0*/  IMAD.WIDE.U32 R8, R5, 0x8, R16 ;  /* 0x0000000805087825 */ /* 0x000fcc00078e0010 */
[----:B------:R0:W-:Y:S04]  /*d300*/  STG.E.64 desc[UR14][R8.64], R6 ;  /* 0x0000000608007986 */ /* 0x0001e8000c101b0e */
.L_x_245:
[----:B------:R-:W-:Y:S05]  /*d310*/  BSYNC.RECONVERGENT B1 ;  /* 0x0000000000017941 */ /* 0x000fea0003800200 */
.L_x_244:
        /* <DEDUP_REMOVED lines=8> */
[----:B-1234-:R-:W2:Y:S01]  /*d3a0*/  LDG.E.64.CONSTANT R32, desc[UR14][R26.64] ;  /* 0x0000000e1a207981 */ /* 0x01eea2000c1e9b00 */
[----:B------:R-:W-:-:S05]  /*d3b0*/  IMAD.WIDE.U32 R20, R4, 0x8, R24 ;  /* 0x0000000804147825 */ /* 0x000fca00078e0018 */
[----:B------:R-:W3:Y:S04]  /*d3c0*/  LDG.E.64.CONSTANT R10, desc[UR14][R20.64+0x400] ;  /* 0x0004000e140a7981 */ /* 0x000ee8000c1e9b00 */
[----:B0-----:R-:W3:Y:S01]  /*d3d0*/  LDG.E.64.CONSTANT R14, desc[UR14][R20.64] ;  /* 0x0000000e140e7981 */ /* 0x001ee2000c1e9b00 */
[----:B------:R-:W-:-:S05]  /*d3e0*/  IMAD.WIDE.U32 R18, R4, 0x8, R30 ;  /* 0x0000000804127825 */ /* 0x000fca00078e001e */
[----:B------:R-:W4:Y:S04]  /*d3f0*/  LDG.E.64.CONSTANT R6, desc[UR14][R18.64+0x400] ;  /* 0x0004000e12067981 */ /* 0x000f28000c1e9b00 */
[----:B------:R0:W4:Y:S01]  /*d400*/  LDG.E.64.CONSTANT R8, desc[UR14][R18.64] ;  /* 0x0000000e12087981 */ /* 0x000122000c1e9b00 */
[----:B------:R-:W-:Y:S01]  /*d410*/  MOV R36, 0x1 ;  /* 0x0000000100247802 */ /* 0x000fe20000000f00 */
[----:B------:R-:W-:Y:S01]  /*d420*/  BSSY.RECONVERGENT B2, `(.L_x_250) ;  /* 0x000001c000027945 */ /* 0x000fe20003800200 */
[----:B-----5:R-:W-:Y:S02]  /*d430*/  DADD R34, R28, R34 ;  /* 0x000000001c227229 */ /* 0x020fe40000000022 */
[----:B--2---:R-:W-:-:S08]  /*d440*/  DADD R28, R12, -R32 ;  /* 0x000000000c1c7229 */ /* 0x004fd00000000820 */
[----:B------:R-:W-:-:S06]  /*d450*/  DADD R28, R34, R28 ;  /* 0x00000000221c7229 */ /* 0x000fcc000000001c */
[----:B------:R-:W1:Y:S01]  /*d460*/  MUFU.RCP64H R37, R29 ;  /* 0x0000001d00257308 */ /* 0x000e620000001800 */
[----:B------:R-:W-:Y:S02]  /*d470*/  DADD R12, R12, R32 ;  /* 0x000000000c0c7229 */ /* 0x000fe40000000020 */
[----:B-1----:R-:W-:-:S08]  /*d480*/  DFMA R26, -R28, R36, 1 ;  /* 0x3ff000001c1a742b */ /* 0x002fd00000000124 */
        /* <DEDUP_REMOVED lines=9> */
[----:B0-----:R-:W-:-:S08]  /*d520*/  DFMA R18, -R28, R10, R12 ;  /* 0x0000000a1c12722b */ /* 0x001fd0000000010c */
[----:B------:R-:W-:Y:S01]  /*d530*/  DFMA R10, R14, R18, R10 ;  /* 0x000000120e0a722b */ /* 0x000fe2000000000a */
[----:B------:R-:W-:-:S09]  /*d540*/  FSETP.GEU.AND P2, PT, |R13|, 6.5827683646048100446e-37, PT ;  /* 0x036000000d00780b */ /* 0x000fd20003f4e200 */
[----:B------:R-:W-:-:S05]  /*d550*/  FFMA R0, RZ, R29, R11 ;  /* 0x0000001dff007223 */ /* 0x000fca000000000b */
[----:B------:R-:W-:Y:S01]  /*d560*/  FSETP.GT.AND P1, PT, |R0|, 1.469367938527859385e-39, PT ;  /* 0x001000000000780b */ /* 0x000fe20003f24200 */
[----:B----4-:R-:W-:-:S12]  /*d570*/  DADD R6, R6, -R8 ;  /* 0x0000000006067229 */ /* 0x010fd80000000808 */
[----:B------:R-:W-:Y:S05]  /*d580*/  @P1 BRA P2, `(.L_x_251) ;  /* 0x0000000000141947 */ /* 0x000fea0001000000 */
[----:B------:R-:W-:Y:S02]  /*d590*/  MOV R10, R12 ;  /* 0x0000000c000a7202 */ /* 0x000fe40000000f00 */
[----:B------:R-:W-:Y:S02]  /*d5a0*/  MOV R9, R13 ;  /* 0x0000000d00097202 */ /* 0x000fe40000000f00 */
[----:B------:R-:W-:-:S07]  /*d5b0*/  MOV R8, 0xd5d0 ;  /* 0x0000d5d000087802 */ /* 0x000fce0000000f00 */
[----:B------:R-:W-:Y:S05]  /*d5c0*/  CALL.REL.NOINC `($__internal_0_$__cuda_sm20_div_rn_f64_full) ;  /* 0x0000000000d47944 */ /* 0x000fea0003c00000 */
[----:B------:R-:W-:-:S07]  /*d5d0*/  IMAD.MOV.U32 R11, RZ, RZ, R9 ;  /* 0x000000ffff0b7224 */ /* 0x000fce00078e0009 */
.L_x_251:
[----:B------:R-:W-:Y:S05]  /*d5e0*/  BSYNC.RECONVERGENT B2 ;  /* 0x0000000000027941 */ /* 0x000fea0003800200 */
.L_x_250:
[----:B------:R-:W-:Y:S01]  /*d5f0*/  DADD R6, R6, R10 ;  /* 0x0000000006067229 */ /* 0x000fe2000000000a */
[----:B------:R-:W-:-:S06]  /*d600*/  IMAD.WIDE.U32 R4, R4, 0x8, R16 ;  /* 0x0000000804047825 */ /* 0x000fcc00078e0010 */
[----:B------:R0:W-:Y:S04]  /*d610*/  STG.E.64 desc[UR14][R4.64], R6 ;  /* 0x0000000604007986 */ /* 0x0001e8000c101b0e */
.L_x_249:
[----:B------:R-:W-:Y:S05]  /*d620*/  BSYNC.RECONVERGENT B1 ;  /* 0x0000000000017941 */ /* 0x000fea0003800200 */
.L_x_248:
[----:B------:R-:W-:-:S04]  /*d630*/  ISETP.LT.OR P0, PT, R2, UR5, P0 ;  /* 0x0000000502007c0c */ /* 0x000fc80008701670 */
[----:B------:R-:W-:-:S13]  /*d640*/  ISETP.GT.U32.OR P0, PT, R2, UR4, P0 ;  /* 0x0000000402007c0c */ /* 0x000fda0008704470 */
[----:B------:R-:W-:Y:S05]  /*d650*/  @P0 EXIT ;  /* 0x000000000000094d */ /* 0x000fea0003800000 */
[----:B------:R-:W-:-:S05]  /*d660*/  IMAD.WIDE.U32 R22, R2, 0x8, R22 ;  /* 0x0000000802167825 */ /* 0x000fca00078e0016 */
[----:B------:R-:W5:Y:S04]  /*d670*/  LDG.E.64.CONSTANT R12, desc[UR14][R22.64+0x20000] ;  /* 0x0200000e160c7981 */ /* 0x000f68000c1e9b00 */
[----:B------:R-:W5:Y:S04]  /*d680*/  LDG.E.64.CONSTANT R18, desc[UR14][R22.64+0x20400] ;  /* 0x0204000e16127981 */ /* 0x000f68000c1e9b00 */
[----:B------:R-:W5:Y:S04]  /*d690*/  LDG.E.64.CONSTANT R20, desc[UR14][R22.64+0x400] ;  /* 0x0004000e16147981 */ /* 0x000f68000c1e9b00 */
[----:B0-----:R-:W5:Y:S01]  /*d6a0*/  LDG.E.64.CONSTANT R14, desc[UR14][R22.64] ;  /* 0x0000000e160e7981 */ /* 0x001f62000c1e9b00 */
[----:B------:R-:W-:-:S05]  /*d6b0*/  IMAD.WIDE.U32 R24, R2, 0x8, R24 ;  /* 0x0000000802187825 */ /* 0x000fca00078e0018 */
[----:B-1234-:R-:W2:Y:S04]  /*d6c0*/  LDG.E.64.CONSTANT R8, desc[UR14][R24.64+0x400] ;  /* 0x0004000e18087981 */ /* 0x01eea8000c1e9b00 */
[----:B------:R-:W2:Y:S01]  /*d6d0*/  LDG.E.64.CONSTANT R10, desc[UR14][R24.64] ;  /* 0x0000000e180a7981 */ /* 0x000ea2000c1e9b00 */
[----:B------:R-:W-:-:S05]  /*d6e0*/  IMAD.WIDE.U32 R30, R2, 0x8, R30 ;  /* 0x00000008021e7825 */ /* 0x000fca00078e001e */
[----:B------:R-:W3:Y:S04]  /*d6f0*/  LDG.E.64.CONSTANT R4, desc[UR14][R30.64+0x400] ;  /* 0x0004000e1e047981 */ /* 0x000ee8000c1e9b00 */
[----:B------:R-:W3:Y:S01]  /*d700*/  LDG.E.64.CONSTANT R6, desc[UR14][R30.64] ;  /* 0x0000000e1e067981 */ /* 0x000ee2000c1e9b00 */
[----:B------:R-:W-:Y:S01]  /*d710*/  BSSY.RECONVERGENT B1, `(.L_x_252) ;  /* 0x000001c000017945 */ /* 0x000fe20003800200 */
[----:B-----5:R-:W-:Y:S01]  /*d720*/  DADD R18, R18, R20 ;  /* 0x0000000012127229 */ /* 0x020fe20000000014 */
[----:B------:R-:W-:Y:S01]  /*d730*/  MOV R20, 0x1 ;  /* 0x0000000100147802 */ /* 0x000fe20000000f00 */
[C-C-:B------:R-:W-:Y:S02]  /*d740*/  DADD R28, R12.reuse, -R14.reuse ;  /* 0x000000000c1c7229 */ /* 0x140fe4000000080e */
[----:B------:R-:W-:-:S06]  /*d750*/  DADD R12, R12, R14 ;  /* 0x000000000c0c7229 */ /* 0x000fcc000000000e */
[----:B------:R-:W-:Y:S02]  /*d760*/  DADD R28, R18, R28 ;  /* 0x00000000121c7229 */ /* 0x000fe4000000001c */
[----:B--2---:R-:W-:Y:S02]  /*d770*/  DADD R8, R8, R10 ;  /* 0x0000000008087229 */ /* 0x004fe4000000000a */
[----:B------:R-:W-:Y:S02]  /*d780*/  DADD R12, R12, -R18 ;  /* 0x000000000c0c7229 */ /* 0x000fe40000000812 */
[----:B------:R-:W0:Y:S04]  /*d790*/  MUFU.RCP64H R21, R29 ;  /* 0x0000001d00157308 */ /* 0x000e280000001800 */
[----:B------:R-:W-:-:S02]  /*d7a0*/  DMUL R8, R8, 0.5 ;  /* 0x3fe0000008087828 */ /* 0x000fc40000000000 */
[----:B---3--:R-:W-:-:S06]  /*d7b0*/  DADD R4, R4, -R6 ;  /* 0x0000000004047229 */ /* 0x008fcc0000000806 */
        /* <DEDUP_REMOVED lines=13> */
[----:B------:R-:W-:Y:S02]  /*d890*/  MOV R10, R8 ;  /* 0x00000008000a7202 */ /* 0x000fe40000000f00 */
[----:B------:R-:W-:-:S07]  /*d8a0*/  MOV R8, 0xd8c0 ;  /* 0x0000d8c000087802 */ /* 0x000fce0000000f00 */
[----:B------:R-:W-:Y:S05]  /*d8b0*/  CALL.REL.NOINC `($__internal_0_$__cuda_sm20_div_rn_f64_full) ;  /* 0x0000000000187944 */ /* 0x000fea0003c00000 */
[----:B------:R-:W-:-:S07]  /*d8c0*/  MOV R11, R9 ;  /* 0x00000009000b7202 */ /* 0x000fce0000000f00 */
.L_x_253:
[----:B------:R-:W-:Y:S05]  /*d8d0*/  BSYNC.RECONVERGENT B1 ;  /* 0x0000000000017941 */ /* 0x000fea0003800200 */
.L_x_252:
[----:B------:R-:W-:Y:S01]  /*d8e0*/  DADD R4, R4, R10 ;  /* 0x0000000004047229 */ /* 0x000fe2000000000a */
[----:B------:R-:W-:-:S06]  /*d8f0*/  IMAD.WIDE.U32 R2, R2, 0x8, R16 ;  /* 0x0000000802027825 */ /* 0x000fcc00078e0010 */
[----:B------:R-:W-:Y:S01]  /*d900*/  STG.E.64 desc[UR14][R2.64], R4 ;  /* 0x0000000402007986 */ /* 0x000fe2000c101b0e */
[----:B------:R-:W-:Y:S05]  /*d910*/  EXIT ;  /* 0x000000000000794d */ /* 0x000fea0003800000 */
        .weak           $__internal_0_$__cuda_sm20_div_rn_f64_full
        .type           $__internal_0_$__cuda_sm20_div_rn_f64_full,@function
        .size           $__internal_0_$__cuda_sm20_div_rn_f64_full,(.L_x_260 - $__internal_0_$__cuda_sm20_div_rn_f64_full)
$__internal_0_$__cuda_sm20_div_rn_f64_full:
[C---:B------:R-:W-:Y:S01]  /*d920*/  FSETP.GEU.AND P3, PT, |R29|.reuse, 1.469367938527859385e-39, PT ;  /* 0x001000001d00780b */ /* 0x040fe20003f6e200 */
[----:B------:R-:W-:Y:S01]  /*d930*/  HFMA2 R36, -RZ, RZ, 0, 5.9604644775390625e-08 ;  /* 0x00000001ff247431 */ /* 0x000fe200000001ff */
[----:B------:R-:W-:Y:S01]  /*d940*/  LOP3.LUT R26, R29, 0x800fffff, RZ, 0xc0, !PT ;  /* 0x800fffff1d1a7812 */ /* 0x000fe200078ec0ff */
[----:B------:R-:W-:Y:S01]  /*d950*/  BSSY.RECONVERGENT B0, `(.L_x_254) ;  /* 0x000005b000007945 */ /* 0x000fe20003800200 */
[----:B------:R-:W-:Y:S02]  /*d960*/  MOV R39, R9 ;  /* 0x0000000900277202 */ /* 0x000fe40000000f00 */
[----:B------:R-:W-:Y:S01]  /*d970*/  LOP3.LUT R27, R26, 0x3ff00000, RZ, 0xfc, !PT ;  /* 0x3ff000001a1b7812 */ /* 0x000fe200078efcff */
[----:B------:R-:W-:Y:S01]  /*d980*/  IMAD.MOV.U32 R26, RZ, RZ, R28 ;  /* 0x000000ffff1a7224 */ /* 0x000fe200078e001c */
[----:B------:R-:W-:Y:S02]  /*d990*/  FSETP.GEU.AND P2, PT, |R39|, 1.469367938527859385e-39, PT ;  /* 0x001000002700780b */ /* 0x000fe40003f4e200 */
[----:B------:R-:W-:-:S02]  /*d9a0*/  MOV R38, R10 ;  /* 0x0000000a00267202 */ /* 0x000fc40000000f00 */
[----:B------:R-:W-:Y:S01]  /*d9b0*/  LOP3.LUT R9, R39, 0x7ff00000, RZ, 0xc0, !PT ;  /* 0x7ff0000027097812 */ /* 0x000fe200078ec0ff */
[----:B------:R-:W-:Y:S01]  /*d9c0*/  @!P3 DMUL R26, R28, 8.98846567431157953865e+307 ;  /* 0x7fe000001c1ab828 */ /* 0x000fe20000000000 */
[----:B------:R-:W-:-:S04]  /*d9d0*/  LOP3.LUT R12, R29, 0x7ff00000, RZ, 0xc0, !PT ;  /* 0x7ff000001d0c7812 */ /* 0x000fc800078ec0ff */
[----:B------:R-:W-:Y:S01]  /*d9e0*/  ISETP.GE.U32.AND P5, PT, R9, R12, PT ;  /* 0x0000000c0900720c */ /* 0x000fe20003fa6070 */
[----:B------:R-:W0:Y:S02]  /*d9f0*/  MUFU.RCP64H R37, R27 ;  /* 0x0000001b00257308 */ /* 0x000e240000001800 */
[----:B------:R-:W-:Y:S02]  /*da00*/  @!P2 LOP3.LUT R10, R29, 0x7ff00000, RZ, 0xc0, !PT ;  /* 0x7ff000001d0aa812 */ /* 0x000fe400078ec0ff */
[----:B------:R-:W-:Y:S02]  /*da10*/  @!P2 MOV R42, RZ ;  /* 0x000000ff002aa202 */ /* 0x000fe40000000f00 */
[----:B------:R-:W-:Y:S01]  /*da20*/  @!P2 ISETP.GE.U32.AND P4, PT, R9, R10, PT ;  /* 0x0000000a0900a20c */ /* 0x000fe20003f86070 */
[----:B------:R-:W-:Y:S01]  /*da30*/  IMAD.MOV.U32 R10, RZ, RZ, 0x1ca00000 ;  /* 0x1ca00000ff0a7424 */ /* 0x000fe200078e00ff */
[----:B------:R-:W-:-:S04]  /*da40*/  @!P3 LOP3.LUT R12, R27, 0x7ff00000, RZ, 0xc0, !PT ;  /* 0x7ff000001b0cb812 */ /* 0x000fc800078ec0ff */
[C---:B------:R-:W-:Y:S02]  /*da50*/  @!P2 SEL R13, R10.reuse, 0x63400000, !P4 ;  /* 0x634000000a0da807 */ /* 0x040fe40006000000 */
[----:B------:R-:W-:Y:S02]  /*da60*/  SEL R11, R10, 0x63400000, !P5 ;  /* 0x634000000a0b7807 */ /* 0x000fe40006800000 */
[----:B------:R-:W-:Y:S01]  /*da70*/  @!P2 LOP3.LUT R13, R13, 0x80000000, R39, 0xf8, !PT ;  /* 0x800000000d0da812 */ /* 0x000fe200078ef827 */
[----:B0-----:R-:W-:-:S03]  /*da80*/  DFMA R40, R36, -R26, 1 ;  /* 0x3ff000002428742b */ /* 0x001fc6000000081a */
[----:B------:R-:W-:-:S05]  /*da90*/  @!P2 LOP3.LUT R43, R13, 0x100000, RZ, 0xfc, !PT ;  /* 0x001000000d2ba812 */ /* 0x000fca00078efcff */
[----:B------:R-:W-:-:S08]  /*daa0*/  DFMA R40, R40, R40, R40 ;  /* 0x000000282828722b */ /* 0x000fd00000000028 */
[----:B------:R-:W-:Y:S01]  /*dab0*/  DFMA R36, R36, R40, R36 ;  /* 0x000000282424722b */ /* 0x000fe20000000024 */
[----:B------:R-:W-:Y:S02]  /*dac0*/  LOP3.LUT R41, R11, 0x800fffff, R39, 0xf8, !PT ;  /* 0x800fffff0b297812 */ /* 0x000fe400078ef827 */
[----:B------:R-:W-:Y:S02]  /*dad0*/  MOV R40, R38 ;  /* 0x0000002600287202 */ /* 0x000fe40000000f00 */
[----:B------:R-:W-:-:S03]  /*dae0*/  MOV R11, R9 ;  /* 0x00000009000b7202 */ /* 0x000fc60000000f00 */
[----:B------:R-:W-:Y:S02]  /*daf0*/  DFMA R44, R36, -R26, 1 ;  /* 0x3ff00000242c742b */ /* 0x000fe4000000081a */
[----:B------:R-:W-:-:S06]  /*db00*/  @!P2 DFMA R40, R40, 2, -R42 ;  /* 0x400000002828a82b */ /* 0x000fcc000000082a */
[----:B------:R-:W-:-:S04]  /*db10*/  DFMA R44, R36, R44, R36 ;  /* 0x0000002c242c722b */ /* 0x000fc80000000024 */
[----:B------:R-:W-:-:S04]  /*db20*/  @!P2 LOP3.LUT R11, R41, 0x7ff00000, RZ, 0xc0, !PT ;  /* 0x7ff00000290ba812 */ /* 0x000fc800078ec0ff */
[----:B------:R-:W-:Y:S01]  /*db30*/  DMUL R42, R44, R40 ;  /* 0x000000282c2a7228 */ /* 0x000fe20000000000 */
[----:B------:R-:W-:-:S05]  /*db40*/  VIADD R13, R11, 0xffffffff ;  /* 0xffffffff0b0d7836 */ /* 0x000fca0000000000 */
[----:B------:R-:W-:Y:S02]  /*db50*/  ISETP.GT.U32.AND P2, PT, R13, 0x7feffffe, PT ;  /* 0x7feffffe0d00780c */ /* 0x000fe40003f44070 */
[----:B------:R-:W-:Y:S01]  /*db60*/  IADD3 R13, PT, PT, R12, -0x1, RZ ;  /* 0xffffffff0c0d7810 */ /* 0x000fe20007ffe0ff */
[----:B------:R-:W-:-:S03]  /*db70*/  DFMA R36, R42, -R26, R40 ;  /* 0x8000001a2a24722b */ /* 0x000fc60000000028 */
[----:B------:R-:W-:-:S05]  /*db80*/  ISETP.GT.U32.OR P2, PT, R13, 0x7feffffe, P2 ;  /* 0x7feffffe0d00780c */ /* 0x000fca0001744470 */
[----:B------:R-:W-:-:S08]  /*db90*/  DFMA R36, R44, R36, R42 ;  /* 0x000000242c24722b */ /* 0x000fd0000000002a */
[----:B------:R-:W-:Y:S05]  /*dba0*/  @P2 BRA `(.L_x_255) ;  /* 0x0000000000742947 */ /* 0x000fea0003800000 */
[----:B------:R-:W-:-:S04]  /*dbb0*/  LOP3.LUT R12, R29, 0x7ff00000, RZ, 0xc0, !PT ;  /* 0x7ff000001d0c7812 */ /* 0x000fc800078ec0ff */
[CC--:B------:R-:W-:Y:S02]  /*dbc0*/  VIADDMNMX R11, R9.reuse, -R12.reuse, 0xb9600000, !PT ;  /* 0xb9600000090b7446 */ /* 0x0c0fe4000780090c */
[----:B------:R-:W-:Y:S01]  /*dbd0*/  ISETP.GE.U32.AND P2, PT, R9, R12, PT ;  /* 0x0000000c0900720c */ /* 0x000fe20003f46070 */
[----:B------:R-:W-:Y:S01]  /*dbe0*/  IMAD.MOV.U32 R12, RZ, RZ, RZ ;  /* 0x000000ffff0c7224 */ /* 0x000fe200078e00ff */
[----:B------:R-:W-:Y:S02]  /*dbf0*/  VIMNMX R11, PT, PT, R11, 0x46a00000, PT ;  /* 0x46a000000b0b7848 */ /* 0x000fe40003fe0100 */
[----:B------:R-:W-:-:S04]  /*dc00*/  SEL R10, R10, 0x63400000, !P2 ;  /* 0x634000000a0a7807 */ /* 0x000fc80005000000 */
[----:B------:R-:W-:-:S04]  /*dc10*/  IADD3 R10, PT, PT, -R10, R11, RZ ;  /* 0x0000000b0a0a7210 */ /* 0x000fc80007ffe1ff */
[----:B------:R-:W-:-:S06]  /*dc20*/  IADD3 R13, PT, PT, R10, 0x7fe00000, RZ ;  /* 0x7fe000000a0d7810 */ /* 0x000fcc0007ffe0ff */
[----:B------:R-:W-:-:S10]  /*dc30*/  DMUL R42, R36, R12 ;  /* 0x0000000c242a7228 */ /* 0x000fd40000000000 */
[----:B------:R-:W-:-:S13]  /*dc40*/  FSETP.GTU.AND P2, PT, |R43|, 1.469367938527859385e-39, PT ;  /* 0x001000002b00780b */ /* 0x000fda0003f4c200 */
[----:B------:R-:W-:Y:S05]  /*dc50*/  @P2 BRA `(.L_x_256) ;  /* 0x0000000000a82947 */ /* 0x000fea0003800000 */
[----:B------:R-:W-:-:S06]  /*dc60*/  DFMA R26, R36, -R26, R40 ;  /* 0x8000001a241a722b */ /* 0x000fcc0000000028 */
[----:B------:R-:W-:-:S04]  /*dc70*/  MOV R26, RZ ;  /* 0x000000ff001a7202 */ /* 0x000fc80000000f00 */
[C---:B------:R-:W-:Y:S02]  /*dc80*/  FSETP.NEU.AND P2, PT, R27.reuse, RZ, PT ;  /* 0x000000ff1b00720b */ /* 0x040fe40003f4d000 */
[----:B------:R-:W-:-:S04]  /*dc90*/  LOP3.LUT R28, R27, 0x80000000, R29, 0x48, !PT ;  /* 0x800000001b1c7812 */ /* 0x000fc800078e481d */
[----:B------:R-:W-:-:S07]  /*dca0*/  LOP3.LUT R27, R28, R13, RZ, 0xfc, !PT ;  /* 0x0000000d1c1b7212 */ /* 0x000fce00078efcff */
[----:B------:R-:W-:Y:S05]  /*dcb0*/  @!P2 BRA `(.L_x_256) ;  /* 0x000000000090a947 */ /* 0x000fea0003800000 */
[C---:B------:R-:W-:Y:S02]  /*dcc0*/  IADD3 R13, PT, PT, -R10.reuse, RZ, RZ ;  /* 0x000000ff0a0d7210 */ /* 0x040fe40007ffe1ff */
[----:B------:R-:W-:Y:S02]  /*dcd0*/  MOV R12, RZ ;  /* 0x000000ff000c7202 */ /* 0x000fe40000000f00 */
[----:B------:R-:W-:-:S04]  /*dce0*/  IADD3 R10, PT, PT, -R10, -0x43300000, RZ ;  /* 0xbcd000000a0a7810 */ /* 0x000fc80007ffe1ff */
[----:B------:R-:W-:Y:S02]  /*dcf0*/  DFMA R12, R42, -R12, R36 ;  /* 0x8000000c2a0c722b */ /* 0x000fe40000000024 */
[----:B------:R-:W-:-:S08]  /*dd00*/  DMUL.RP R36, R36, R26 ;  /* 0x0000001a24247228 */ /* 0x000fd00000008000 */
[----:B------:R-:W-:Y:S02]  /*dd10*/  FSETP.NEU.AND P2, PT, |R13|, R10, PT ;  /* 0x0000000a0d00720b */ /* 0x000fe40003f4d200 */
[----:B------:R-:W-:Y:S02]  /*dd20*/  LOP3.LUT R28, R37, R28, RZ, 0x3c, !PT ;  /* 0x0000001c251c7212 */ /* 0x000fe400078e3cff */
[----:B------:R-:W-:Y:S02]  /*dd30*/  FSEL R10, R36, R42, !P2 ;  /* 0x0000002a240a7208 */ /* 0x000fe40005000000 */
[----:B------:R-:W-:-:S03]  /*dd40*/  FSEL R11, R28, R43, !P2 ;  /* 0x0000002b1c0b7208 */ /* 0x000fc60005000000 */
[----:B------:R-:W-:Y:S01]  /*dd50*/  IMAD.MOV.U32 R42, RZ, RZ, R10 ;  /* 0x000000ffff2a7224 */ /* 0x000fe200078e000a */
[----:B------:R-:W-:Y:S01]  /*dd60*/  MOV R43, R11 ;  /* 0x0000000b002b7202 */ /* 0x000fe20000000f00 */
[----:B------:R-:W-:Y:S06]  /*dd70*/  BRA `(.L_x_256) ;  /* 0x0000000000607947 */ /* 0x000fec0003800000 */
.L_x_255:
[----:B------:R-:W-:-:S14]  /*dd80*/  DSETP.NAN.AND P2, PT, R38, R38, PT ;  /* 0x000000262600722a */ /* 0x000fdc0003f48000 */
[----:B------:R-:W-:Y:S05]  /*dd90*/  @P2 BRA `(.L_x_257) ;  /* 0x00000000004c2947 */ /* 0x000fea0003800000 */
[----:B------:R-:W-:-:S14]  /*dda0*/  DSETP.NAN.AND P2, PT, R28, R28, PT ;  /* 0x0000001c1c00722a */ /* 0x000fdc0003f48000 */
[----:B------:R-:W-:Y:S05]  /*ddb0*/  @P2 BRA `(.L_x_258) ;  /* 0x0000000000342947 */ /* 0x000fea0003800000 */
[----:B------:R-:W-:Y:S02]  /*ddc0*/  ISETP.NE.AND P2, PT, R11, R12, PT ;  /* 0x0000000c0b00720c */ /* 0x000fe40003f45270 */
[----:B------:R-:W-:Y:S02]  /*ddd0*/  MOV R42, 0x0 ;  /* 0x00000000002a7802 */ /* 0x000fe40000000f00 */
[----:B------:R-:W-:-:S09]  /*dde0*/  MOV R43, 0xfff80000 ;  /* 0xfff80000002b7802 */ /* 0x000fd20000000f00 */
[----:B------:R-:W-:Y:S05]  /*ddf0*/  @!P2 BRA `(.L_x_256) ;  /* 0x000000000040a947 */ /* 0x000fea0003800000 */
[----:B------:R-:W-:Y:S02]  /*de00*/  ISETP.NE.AND P2, PT, R11, 0x7ff00000, PT ;  /* 0x7ff000000b00780c */ /* 0x000fe40003f45270 */
[----:B------:R-:W-:Y:S02]  /*de10*/  LOP3.LUT R29, R39, 0x80000000, R29, 0x48, !PT ;  /* 0x80000000271d7812 */ /* 0x000fe400078e481d */
[----:B------:R-:W-:-:S13]  /*de20*/  ISETP.EQ.OR P2, PT, R12, RZ, !P2 ;  /* 0x000000ff0c00720c */ /* 0x000fda0005742670 */
[----:B------:R-:W-:Y:S01]  /*de30*/  @P2 LOP3.LUT R9, R29, 0x7ff00000, RZ, 0xfc, !PT ;  /* 0x7ff000001d092812 */ /* 0x000fe200078efcff */
[----:B------:R-:W-:Y:S01]  /*de40*/  @!P2 IMAD.MOV.U32 R42, RZ, RZ, RZ ;  /* 0x000000ffff2aa224 */ /* 0x000fe200078e00ff */
[----:B------:R-:W-:Y:S02]  /*de50*/  @!P2 MOV R43, R29 ;  /* 0x0000001d002ba202 */ /* 0x000fe40000000f00 */
[----:B------:R-:W-:Y:S02]  /*de60*/  @P2 MOV R42, RZ ;  /* 0x000000ff002a2202 */ /* 0x000fe40000000f00 */
[----:B------:R-:W-:Y:S01]  /*de70*/  @P2 MOV R43, R9 ;  /* 0x00000009002b2202 */ /* 0x000fe20000000f00 */
[----:B------:R-:W-:Y:S06]  /*de80*/  BRA `(.L_x_256) ;  /* 0x00000000001c7947 */ /* 0x000fec0003800000 */
.L_x_258:
[----:B------:R-:W-:Y:S01]  /*de90*/  LOP3.LUT R9, R29, 0x80000, RZ, 0xfc, !PT ;  /* 0x000800001d097812 */ /* 0x000fe200078efcff */
[----:B------:R-:W-:-:S03]  /*dea0*/  IMAD.MOV.U32 R42, RZ, RZ, R28 ;  /* 0x000000ffff2a7224 */ /* 0x000fc600078e001c */
[----:B------:R-:W-:Y:S01]  /*deb0*/  MOV R43, R9 ;  /* 0x00000009002b7202 */ /* 0x000fe20000000f00 */
[----:B------:R-:W-:Y:S06]  /*dec0*/  BRA `(.L_x_256) ;  /* 0x00000000000c7947 */ /* 0x000fec0003800000 */
.L_x_257:
[----:B------:R-:W-:Y:S02]  /*ded0*/  LOP3.LUT R9, R39, 0x80000, RZ, 0xfc, !PT ;  /* 0x0008000027097812 */ /* 0x000fe400078efcff */
[----:B------:R-:W-:Y:S02]  /*dee0*/  MOV R42, R38 ;  /* 0x00000026002a7202 */ /* 0x000fe40000000f00 */
[----:B------:R-:W-:-:S07]  /*def0*/  MOV R43, R9 ;  /* 0x00000009002b7202 */ /* 0x000fce0000000f00 */
.L_x_256:
[----:B------:R-:W-:Y:S05]  /*df00*/  BSYNC.RECONVERGENT B0 ;  /* 0x0000000000007941 */ /* 0x000fea0003800200 */
.L_x_254:
[----:B------:R-:W-:Y:S01]  /*df10*/  HFMA2 R13, -RZ, RZ, 0, 0 ;  /* 0x00000000ff0d7431 */ /* 0x000fe200000001ff */
[----:B------:R-:W-:Y:S01]  /*df20*/  MOV R12, R8 ;  /* 0x00000008000c7202 */ /* 0x000fe20000000f00 */
[----:B------:R-:W-:Y:S01]  /*df30*/  IMAD.MOV.U32 R10, RZ, RZ, R42 ;  /* 0x000000ffff0a7224 */ /* 0x000fe200078e002a */
[----:B------:R-:W-:Y:S02]  /*df40*/  MOV R9, R43 ;  /* 0x0000002b00097202 */ /* 0x000fe40000000f00 */
[----:B------:R-:W-:Y:S05]  /*df50*/  RET.REL.NODEC R12 `(_Z8fastwavePdS_S_S_iii) ;  /* 0xffffff200c287950 */ /* 0x000fea0003c3ffff */
.L_x_259:
[----:B------:R-:W-:-:S00]  /*df60*/  BRA `(.L_x_259) ;  /* 0xfffffffc00fc7947 */ /* 0x000fc0000383ffff */
[----:B------:R-:W-:-:S00]  /*df70*/  NOP ;  /* 0x0000000000007918 */ /* 0x000fc00000000000 */
        /* <DEDUP_REMOVED lines=8> */
.L_x_260:


//--------------------- .nv.shared.reserved.0     --------------------------
	.section	.nv.shared.reserved.0,"aw",@nobits
	.weak		__nv_reservedSMEM_offset_0_alias
	.size		__nv_reservedSMEM_offset_0_alias, 0, 64
	.other		__nv_reservedSMEM_offset_0_alias,@"STO_CUDA_RESERVED_SHARED STV_DEFAULT"
__nv_reservedSMEM_offset_0_alias:
	.zero		0
	.zero		64


//--------------------- .nv.constant0._Z8fastwavePdS_S_S_iii --------------------------
	.section	.nv.constant0._Z8fastwavePdS_S_S_iii,"a",@progbits
	.sectionflags	@""
	.align	4
.nv.constant0._Z8fastwavePdS_S_S_iii:
	.zero		940


//--------------------- SYMBOLS --------------------------

	.type		.nv.reservedSmem.offset0,@object
	.size		.nv.reservedSmem.offset0,0x4
